def attn_fwd(
    Q,
    K,
    V,
    Out,
    Lse,
    sm_scale,
    stride_qz,
    stride_qh,
    stride_qm,
    stride_qk,
    stride_kz,
    stride_kh,
    stride_kn,
    stride_kk,
    stride_vz,
    stride_vh,
    stride_vn,
    stride_vk,
    stride_oz,
    stride_oh,
    stride_om,
    stride_ok,
    seqlen_q,
    seqlen_k,
    BLOCK_M: tl.constexpr,
    BLOCK_N: tl.constexpr,
    HEAD_DIM: tl.constexpr,
    CAUSAL: tl.constexpr,
):
    start_m = tl.program_id(0)
    off_hz = tl.program_id(1)
    q_off = off_hz * stride_qh
    k_off = off_hz * stride_kh
    v_off = off_hz * stride_vh
    offs_m = start_m * BLOCK_M + tl.arange(0, BLOCK_M)
    offs_d = tl.arange(0, HEAD_DIM)
    offs_n = tl.arange(0, BLOCK_N)
    q_ptrs = Q + q_off + offs_m[:, None] * stride_qm + offs_d[None, :] * stride_qk
    k_ptrs = K + k_off + offs_d[:, None] * stride_kk + offs_n[None, :] * stride_kn
    v_ptrs = V + v_off + offs_n[:, None] * stride_vn + offs_d[None, :] * stride_vk
    m_i = tl.full([BLOCK_M], float("-inf"), dtype=tl.float32)
    l_i = tl.zeros([BLOCK_M], dtype=tl.float32) + 1.0
    acc = tl.zeros([BLOCK_M, HEAD_DIM], dtype=tl.float32)
    q = tl.load(q_ptrs)
    acc, l_i, m_i = _attn_fwd_inner(
        acc,
        l_i,
        m_i,
        q,
        k_ptrs,
        v_ptrs,
        sm_scale,
        stride_kn,
        stride_vn,
        start_m,
        seqlen_k,
        BLOCK_M,
        BLOCK_N,
        HEAD_DIM,
        CAUSAL,
    )
    acc = acc / l_i[:, None]
    lse = m_i + tl.math.log2(l_i) / 1.4426950408889634
    o_ptrs = (
        Out
        + off_hz * stride_oh
        + offs_m[:, None] * stride_om
        + offs_d[None, :] * stride_ok
    )
    tl.store(o_ptrs, acc.to(Out.dtype.element_ty))
    tl.store(Lse + off_hz * seqlen_q + offs_m, lse)

# config = {"BLOCK_M": 32, "BLOCK_N": 16, "HEAD_DIM": 128, "arch": "sm_90", "causal": false, "dtype": "bf16", "num_stages": 3, "num_warps": 4}
# arch = sm_90


// ===== COMPILED SASS (sm_90a) =====

	.target	sm_90a

	.elftype	@"ET_EXEC"


//--------------------- .note.nv.tkinfo           --------------------------
	.section	.note.nv.tkinfo,"",@"SHT_NOTE"
	.sectionflags	@"SHF_NOTE_NV_TKINFO"
	.tkinfo
        /*0018*/ 	.word	0x00000002
        /*0030*/ 	.string	""
        /*0030*/ 	.string	"ptxas"
        /*0030*/ 	.string	"Cuda compilation tools, release 13.0, V13.0.88"
        /*0030*/ 	.string	"Build cuda_13.0.r13.0/compiler.36424714_0"
        /*0030*/ 	.string	"-v  -suppress-debug-info  -lineinfo  -arch sm_90a "



//--------------------- .note.nv.cuinfo           --------------------------
	.section	.note.nv.cuinfo,"",@"SHT_NOTE"
	.sectionflags	@"SHF_NOTE_NV_CUINFO"
        /*0018*/ 	.short	0x0002
        /*001a*/ 	.short	0x005a
        /*001c*/ 	.short	0x0082
	.zero		2


//--------------------- .nv.info                  --------------------------
	.section	.nv.info,"",@"SHT_CUDA_INFO"
	.align	4


	//----- nvinfo : EIATTR_REGCOUNT
	.align		4
        /*0000*/ 	.byte	0x04, 0x2f
        /*0002*/ 	.short	(.L_2 - .L_1)
	.align		4
.L_1:
        /*0004*/ 	.word	index@(attn_fwd)
        /*0008*/ 	.word	0x000000a8


	//----- nvinfo : EIATTR_FRAME_SIZE
	.align		4
.L_2:
        /*000c*/ 	.byte	0x04, 0x11
        /*000e*/ 	.short	(.L_4 - .L_3)
	.align		4
.L_3:
        /*0010*/ 	.word	index@(attn_fwd)
        /*0014*/ 	.word	0x00000000


	//----- nvinfo : EIATTR_MIN_STACK_SIZE
	.align		4
.L_4:
        /*0018*/ 	.byte	0x04, 0x12
        /*001a*/ 	.short	(.L_6 - .L_5)
	.align		4
.L_5:
        /*001c*/ 	.word	index@(attn_fwd)
        /*0020*/ 	.word	0x00000000
.L_6:


//--------------------- .nv.compat                --------------------------
	.section	.nv.compat,"",@"SHT_CUDA_COMPAT_INFO"
	.align	4
        /*0000*/ 	.byte	0x02, 0x09, 0x01, 0x00, 0x02, 0x02, 0x01, 0x00, 0x02, 0x05, 0x05, 0x00, 0x03, 0x07, 0x01, 0x01
        /*0010*/ 	.byte	0x02, 0x03, 0x00, 0x00, 0x02, 0x06, 0x01, 0x00, 0x04, 0x0b, 0x08, 0x00, 0x00, 0x00, 0x00, 0x00
        /*0020*/ 	.byte	0x00, 0x00, 0x00, 0x00


//--------------------- .nv.info.attn_fwd         --------------------------
	.section	.nv.info.attn_fwd,"",@"SHT_CUDA_INFO"
	.sectionflags	@""
	.align	4


	//----- nvinfo : EIATTR_CUDA_API_VERSION
	.align		4
        /*0000*/ 	.byte	0x04, 0x37
        /*0002*/ 	.short	(.L_8 - .L_7)
.L_7:
        /*0004*/ 	.word	0x00000082


	//----- nvinfo : EIATTR_KPARAM_INFO
	.align		4
.L_8:
        /*0008*/ 	.byte	0x04, 0x17
        /*000a*/ 	.short	(.L_10 - .L_9)
.L_9:
        /*000c*/ 	.word	0x00000000
        /*0010*/ 	.short	0x0019
        /*0012*/ 	.short	0x0080
        /*0014*/ 	.byte	0x00, 0xf4, 0x21, 0x00


	//----- nvinfo : EIATTR_KPARAM_INFO
	.align		4
.L_10:
        /*0018*/ 	.byte	0x04, 0x17
        /*001a*/ 	.short	(.L_12 - .L_11)
.L_11:
        /*001c*/ 	.word	0x00000000
        /*0020*/ 	.short	0x0018
        /*0022*/ 	.short	0x0078
        /*0024*/ 	.byte	0x00, 0xf4, 0x21, 0x00


	//----- nvinfo : EIATTR_KPARAM_INFO
	.align		4
.L_12:
        /*0028*/ 	.byte	0x04, 0x17
        /*002a*/ 	.short	(.L_14 - .L_13)
.L_13:
        /*002c*/ 	.word	0x00000000
        /*0030*/ 	.short	0x0017
        /*0032*/ 	.short	0x0070
        /*0034*/ 	.byte	0x00, 0xf0, 0x11, 0x00


	//----- nvinfo : EIATTR_KPARAM_INFO
	.align		4
.L_14:
        /*0038*/ 	.byte	0x04, 0x17
        /*003a*/ 	.short	(.L_16 - .L_15)
.L_15:
        /*003c*/ 	.word	0x00000000
        /*0040*/ 	.short	0x0016
        /*0042*/ 	.short	0x006c
        /*0044*/ 	.byte	0x00, 0xf0, 0x11, 0x00


	//----- nvinfo : EIATTR_KPARAM_INFO
	.align		4
.L_16:
        /*0048*/ 	.byte	0x04, 0x17
        /*004a*/ 	.short	(.L_18 - .L_17)
.L_17:
        /*004c*/ 	.word	0x00000000
        /*0050*/ 	.short	0x0015
        /*0052*/ 	.short	0x0068
        /*0054*/ 	.byte	0x00, 0xf0, 0x11, 0x00


	//----- nvinfo : EIATTR_KPARAM_INFO
	.align		4
.L_18:
        /*0058*/ 	.byte	0x04, 0x17
        /*005a*/ 	.short	(.L_20 - .L_19)
.L_19:
        /*005c*/ 	.word	0x00000000
        /*0060*/ 	.short	0x0014
        /*0062*/ 	.short	0x0064
        /*0064*/ 	.byte	0x00, 0xf0, 0x11, 0x00


	//----- nvinfo : EIATTR_KPARAM_INFO
	.align		4
.L_20:
        /*0068*/ 	.byte	0x04, 0x17
        /*006a*/ 	.short	(.L_22 - .L_21)
.L_21:
        /*006c*/ 	.word	0x00000000
        /*0070*/ 	.short	0x0013
        /*0072*/ 	.short	0x0060
        /*0074*/ 	.byte	0x00, 0xf0, 0x11, 0x00


	//----- nvinfo : EIATTR_KPARAM_INFO
	.align		4
.L_22:
        /*0078*/ 	.byte	0x04, 0x17
        /*007a*/ 	.short	(.L_24 - .L_23)
.L_23:
        /*007c*/ 	.word	0x00000000
        /*0080*/ 	.short	0x0012
        /*0082*/ 	.short	0x005c
        /*0084*/ 	.byte	0x00, 0xf0, 0x11, 0x00


	//----- nvinfo : EIATTR_KPARAM_INFO
	.align		4
.L_24:
        /*0088*/ 	.byte	0x04, 0x17
        /*008a*/ 	.short	(.L_26 - .L_25)
.L_25:
        /*008c*/ 	.word	0x00000000
        /*0090*/ 	.short	0x0011
        /*0092*/ 	.short	0x0058
        /*0094*/ 	.byte	0x00, 0xf0, 0x11, 0x00


	//----- nvinfo : EIATTR_KPARAM_INFO
	.align		4
.L_26:
        /*0098*/ 	.byte	0x04, 0x17
        /*009a*/ 	.short	(.L_28 - .L_27)
.L_27:
        /*009c*/ 	.word	0x00000000
        /*00a0*/ 	.short	0x0010
        /*00a2*/ 	.short	0x0054
        /*00a4*/ 	.byte	0x00, 0xf0, 0x11, 0x00


	//----- nvinfo : EIATTR_KPARAM_INFO
	.align		4
.L_28:
        /*00a8*/ 	.byte	0x04, 0x17
        /*00aa*/ 	.short	(.L_30 - .L_29)
.L_29:
        /*00ac*/ 	.word	0x00000000
        /*00b0*/ 	.short	0x000f
        /*00b2*/ 	.short	0x0050
        /*00b4*/ 	.byte	0x00, 0xf0, 0x11, 0x00


	//----- nvinfo : EIATTR_KPARAM_INFO
	.align		4
.L_30:
        /*00b8*/ 	.byte	0x04, 0x17
        /*00ba*/ 	.short	(.L_32 - .L_31)
.L_31:
        /*00bc*/ 	.word	0x00000000
        /*00c0*/ 	.short	0x000e
        /*00c2*/ 	.short	0x004c
        /*00c4*/ 	.byte	0x00, 0xf0, 0x11, 0x00


	//----- nvinfo : EIATTR_KPARAM_INFO
	.align		4
.L_32:
        /*00c8*/ 	.byte	0x04, 0x17
        /*00ca*/ 	.short	(.L_34 - .L_33)
.L_33:
        /*00cc*/ 	.word	0x00000000
        /*00d0*/ 	.short	0x000d
        /*00d2*/ 	.short	0x0048
        /*00d4*/ 	.byte	0x00, 0xf0, 0x11, 0x00


	//----- nvinfo : EIATTR_KPARAM_INFO
	.align		4
.L_34:
        /*00d8*/ 	.byte	0x04, 0x17
        /*00da*/ 	.short	(.L_36 - .L_35)
.L_35:
        /*00dc*/ 	.word	0x00000000
        /*00e0*/ 	.short	0x000c
        /*00e2*/ 	.short	0x0044
        /*00e4*/ 	.byte	0x00, 0xf0, 0x11, 0x00


	//----- nvinfo : EIATTR_KPARAM_INFO
	.align		4
.L_36:
        /*00e8*/ 	.byte	0x04, 0x17
        /*00ea*/ 	.short	(.L_38 - .L_37)
.L_37:
        /*00ec*/ 	.word	0x00000000
        /*00f0*/ 	.short	0x000b
        /*00f2*/ 	.short	0x0040
        /*00f4*/ 	.byte	0x00, 0xf0, 0x11, 0x00


	//----- nvinfo : EIATTR_KPARAM_INFO
	.align		4
.L_38:
        /*00f8*/ 	.byte	0x04, 0x17
        /*00fa*/ 	.short	(.L_40 - .L_39)
.L_39:
        /*00fc*/ 	.word	0x00000000
        /*0100*/ 	.short	0x000a
        /*0102*/ 	.short	0x003c
        /*0104*/ 	.byte	0x00, 0xf0, 0x11, 0x00


	//----- nvinfo : EIATTR_KPARAM_INFO
	.align		4
.L_40:
        /*0108*/ 	.byte	0x04, 0x17
        /*010a*/ 	.short	(.L_42 - .L_41)
.L_41:
        /*010c*/ 	.word	0x00000000
        /*0110*/ 	.short	0x0009
        /*0112*/ 	.short	0x0038
        /*0114*/ 	.byte	0x00, 0xf0, 0x11, 0x00


	//----- nvinfo : EIATTR_KPARAM_INFO
	.align		4
.L_42:
        /*0118*/ 	.byte	0x04, 0x17
        /*011a*/ 	.short	(.L_44 - .L_43)
.L_43:
        /*011c*/ 	.word	0x00000000
        /*0120*/ 	.short	0x0008
        /*0122*/ 	.short	0x0034
        /*0124*/ 	.byte	0x00, 0xf0, 0x11, 0x00


	//----- nvinfo : EIATTR_KPARAM_INFO
	.align		4
.L_44:
        /*0128*/ 	.byte	0x04, 0x17
        /*012a*/ 	.short	(.L_46 - .L_45)
.L_45:
        /*012c*/ 	.word	0x00000000
        /*0130*/ 	.short	0x0007
        /*0132*/ 	.short	0x0030
        /*0134*/ 	.byte	0x00, 0xf0, 0x11, 0x00


	//----- nvinfo : EIATTR_KPARAM_INFO
	.align		4
.L_46:
        /*0138*/ 	.byte	0x04, 0x17
        /*013a*/ 	.short	(.L_48 - .L_47)
.L_47:
        /*013c*/ 	.word	0x00000000
        /*0140*/ 	.short	0x0006
        /*0142*/ 	.short	0x002c
        /*0144*/ 	.byte	0x00, 0xf0, 0x11, 0x00


	//----- nvinfo : EIATTR_KPARAM_INFO
	.align		4
.L_48:
        /*0148*/ 	.byte	0x04, 0x17
        /*014a*/ 	.short	(.L_50 - .L_49)
.L_49:
        /*014c*/ 	.word	0x00000000
        /*0150*/ 	.short	0x0005
        /*0152*/ 	.short	0x0028
        /*0154*/ 	.byte	0x00, 0xf0, 0x11, 0x00


	//----- nvinfo : EIATTR_KPARAM_INFO
	.align		4
.L_50:
        /*0158*/ 	.byte	0x04, 0x17
        /*015a*/ 	.short	(.L_52 - .L_51)
.L_51:
        /*015c*/ 	.word	0x00000000
        /*0160*/ 	.short	0x0004
        /*0162*/ 	.short	0x0020
        /*0164*/ 	.byte	0x00, 0xf4, 0x21, 0x00


	//----- nvinfo : EIATTR_KPARAM_INFO
	.align		4
.L_52:
        /*0168*/ 	.byte	0x04, 0x17
        /*016a*/ 	.short	(.L_54 - .L_53)
.L_53:
        /*016c*/ 	.word	0x00000000
        /*0170*/ 	.short	0x0003
        /*0172*/ 	.short	0x0018
        /*0174*/ 	.byte	0x00, 0xf4, 0x21, 0x00


	//----- nvinfo : EIATTR_KPARAM_INFO
	.align		4
.L_54:
        /*0178*/ 	.byte	0x04, 0x17
        /*017a*/ 	.short	(.L_56 - .L_55)
.L_55:
        /*017c*/ 	.word	0x00000000
        /*0180*/ 	.short	0x0002
        /*0182*/ 	.short	0x0010
        /*0184*/ 	.byte	0x00, 0xf4, 0x21, 0x00


	//----- nvinfo : EIATTR_KPARAM_INFO
	.align		4
.L_56:
        /*0188*/ 	.byte	0x04, 0x17
        /*018a*/ 	.short	(.L_58 - .L_57)
.L_57:
        /*018c*/ 	.word	0x00000000
        /*0190*/ 	.short	0x0001
        /*0192*/ 	.short	0x0008
        /*0194*/ 	.byte	0x00, 0xf4, 0x21, 0x00


	//----- nvinfo : EIATTR_KPARAM_INFO
	.align		4
.L_58:
        /*0198*/ 	.byte	0x04, 0x17
        /*019a*/ 	.short	(.L_60 - .L_59)
.L_59:
        /*019c*/ 	.word	0x00000000
        /*01a0*/ 	.short	0x0000
        /*01a2*/ 	.short	0x0000
        /*01a4*/ 	.byte	0x00, 0xf4, 0x21, 0x00


	//----- nvinfo : EIATTR_SPARSE_MMA_MASK
	.align		4
.L_60:
        /*01a8*/ 	.byte	0x03, 0x50
        /*01aa*/ 	.short	0x0000


	//----- nvinfo : EIATTR_MAXREG_COUNT
	.align		4
        /*01ac*/ 	.byte	0x03, 0x1b
        /*01ae*/ 	.short	0x00ff


	//----- nvinfo : EIATTR_NUM_BARRIERS
	.align		4
        /*01b0*/ 	.byte	0x02, 0x4c
        /*01b2*/ 	.byte	0x01
	.zero		1


	//----- nvinfo : EIATTR_MERCURY_ISA_VERSION
	.align		4
        /*01b4*/ 	.byte	0x03, 0x5f
        /*01b6*/ 	.short	0x0101


	//----- nvinfo : EIATTR_COOP_GROUP_MASK_REGIDS
	.align		4
        /*01b8*/ 	.byte	0x04, 0x29
        /*01ba*/ 	.short	(.L_62 - .L_61)


	//   ....[0]....
.L_61:
        /*01bc*/ 	.word	0xffffffff


	//   ....[1]....
        /*01c0*/ 	.word	0xffffffff


	//   ....[2]....
        /*01c4*/ 	.word	0xffffffff


	//   ....[3]....
        /*01c8*/ 	.word	0xffffffff


	//   ....[4]....
        /*01cc*/ 	.word	0xffffffff


	//   ....[5]....
        /*01d0*/ 	.word	0xffffffff


	//   ....[6]....
        /*01d4*/ 	.word	0xffffffff


	//   ....[7]....
        /*01d8*/ 	.word	0xffffffff


	//   ....[8]....
        /*01dc*/ 	.word	0xffffffff


	//   ....[9]....
        /*01e0*/ 	.word	0xffffffff


	//   ....[10]....
        /*01e4*/ 	.word	0xffffffff


	//   ....[11]....
        /*01e8*/ 	.word	0xffffffff


	//   ....[12]....
        /*01ec*/ 	.word	0xffffffff


	//   ....[13]....
        /*01f0*/ 	.word	0xffffffff


	//   ....[14]....
        /*01f4*/ 	.word	0xffffffff


	//   ....[15]....
        /*01f8*/ 	.word	0xffffffff


	//   ....[16]....
        /*01fc*/ 	.word	0xffffffff


	//   ....[17]....
        /*0200*/ 	.word	0xffffffff


	//----- nvinfo : EIATTR_COOP_GROUP_INSTR_OFFSETS
	.align		4
.L_62:
        /*0204*/ 	.byte	0x04, 0x28
        /*0206*/ 	.short	(.L_64 - .L_63)


	//   ....[0]....
.L_63:
        /*0208*/ 	.word	0x000020d0


	//   ....[1]....
        /*020c*/ 	.word	0x000020e0


	//   ....[2]....
        /*0210*/ 	.word	0x000020f0


	//   ....[3]....
        /*0214*/ 	.word	0x00002100


	//   ....[4]....
        /*0218*/ 	.word	0x00002150


	//   ....[5]....
        /*021c*/ 	.word	0x00002160


	//   ....[6]....
        /*0220*/ 	.word	0x00002170


	//   ....[7]....
        /*0224*/ 	.word	0x00002180


	//   ....[8]....
        /*0228*/ 	.word	0x00002240


	//   ....[9]....
        /*022c*/ 	.word	0x000024b0


	//   ....[10]....
        /*0230*/ 	.word	0x000024c0


	//   ....[11]....
        /*0234*/ 	.word	0x000024e0


	//   ....[12]....
        /*0238*/ 	.word	0x000024f0


	//   ....[13]....
        /*023c*/ 	.word	0x00002520


	//   ....[14]....
        /*0240*/ 	.word	0x00002550


	//   ....[15]....
        /*0244*/ 	.word	0x00002560


	//   ....[16]....
        /*0248*/ 	.word	0x00002570


	//   ....[17]....
        /*024c*/ 	.word	0x00002630


	//----- nvinfo : EIATTR_EXIT_INSTR_OFFSETS
	.align		4
.L_64:
        /*0250*/ 	.byte	0x04, 0x1c
        /*0252*/ 	.short	(.L_66 - .L_65)


	//   ....[0]....
.L_65:
        /*0254*/ 	.word	0x00004ce0


	//   ....[1]....
        /*0258*/ 	.word	0x00004d10


	//----- nvinfo : EIATTR_REQNTID
	.align		4
.L_66:
        /*025c*/ 	.byte	0x04, 0x10
        /*025e*/ 	.short	(.L_68 - .L_67)
.L_67:
        /*0260*/ 	.word	0x00000080
        /*0264*/ 	.word	0x00000001
        /*0268*/ 	.word	0x00000001


	//----- nvinfo : EIATTR_CBANK_PARAM_SIZE
	.align		4
.L_68:
        /*026c*/ 	.byte	0x03, 0x19
        /*026e*/ 	.short	0x0088


	//----- nvinfo : EIATTR_PARAM_CBANK
	.align		4
        /*0270*/ 	.byte	0x04, 0x0a
        /*0272*/ 	.short	(.L_70 - .L_69)
	.align		4
.L_69:
        /*0274*/ 	.word	index@(.nv.constant0.attn_fwd)
        /*0278*/ 	.short	0x0210
        /*027a*/ 	.short	0x0088


	//----- nvinfo : EIATTR_SW_WAR
	.align		4
.L_70:
        /*027c*/ 	.byte	0x04, 0x36
        /*027e*/ 	.short	(.L_72 - .L_71)
.L_71:
        /*0280*/ 	.word	0x00000008
.L_72:


//--------------------- .nv.callgraph             --------------------------
	.section	.nv.callgraph,"",@"SHT_CUDA_CALLGRAPH"
	.align	4
	.sectionentsize	8
	.align		4
        /*0000*/ 	.word	0x00000000
	.align		4
        /*0004*/ 	.word	0xffffffff
	.align		4
        /*0008*/ 	.word	0x00000000
	.align		4
        /*000c*/ 	.word	0xfffffffe
	.align		4
        /*0010*/ 	.word	0x00000000
	.align		4
        /*0014*/ 	.word	0xfffffffd
	.align		4
        /*0018*/ 	.word	0x00000000
	.align		4
        /*001c*/ 	.word	0xfffffffc


//--------------------- .nv.constant4             --------------------------
	.section	.nv.constant4,"a",@progbits
	.align	8
	.align		8
.nv.constant4:
        /*0000*/ 	.dword	_$_str


//--------------------- .text.attn_fwd            --------------------------
	.section	.text.attn_fwd,"ax",@progbits
	.align	128
        .global         attn_fwd
        .type           attn_fwd,@function
        .size           attn_fwd,(.L_x_3 - attn_fwd)
        .other          attn_fwd,@"STO_CUDA_ENTRY STV_DEFAULT"
attn_fwd:
.text.attn_fwd:
[----:B------:R-:W-:Y:S01]  /*0000*/  LDC R1, c[0x0][0x28] ;  /* 0x00000a00ff017b82 */ /* 0x000fe20000000800 */
[----:B------:R-:W0:Y:S07]  /*0010*/  S2R R10, SR_TID.X ;  /* 0x00000000000a7919 */ /* 0x000e2e0000002100 */
[----:B------:R-:W1:Y:S01]  /*0020*/  S2UR UR7, SR_CTAID.Y ;  /* 0x00000000000779c3 */ /* 0x000e620000002600 */
[----:B------:R-:W-:Y:S01]  /*0030*/  ULDC.64 UR4, c[0x0][0x240] ;  /* 0x0000900000047ab9 */ /* 0x000fe20000000a00 */
[----:B------:R-:W-:Y:S01]  /*0040*/  ULDC.64 UR10, c[0x0][0x208] ;  /* 0x00008200000a7ab9 */ /* 0x000fe20000000a00 */
[----:B------:R-:W2:Y:S05]  /*0050*/  S2R R3, SR_CTAID.X ;  /* 0x0000000000037919 */ /* 0x000eaa0000002500 */
[----:B------:R-:W3:Y:S08]  /*0060*/  LDC R21, c[0x0][0x248] ;  /* 0x00009200ff157b82 */ /* 0x000ef00000000800 */
[----:B------:R-:W4:Y:S01]  /*0070*/  LDC.64 R44, c[0x0][0x210] ;  /* 0x00008400ff2c7b82 */ /* 0x000f220000000a00 */
[----:B-1----:R-:W-:-:S04]  /*0080*/  UIMAD UR4, UR7, UR4, URZ ;  /* 0x00000004070472a4 */ /* 0x002fc8000f8e023f */
[----:B------:R-:W-:Y:S01]  /*0090*/  USHF.L.U32 UR6, UR4, 0x1, URZ ;  /* 0x0000000104067899 */ /* 0x000fe2000800063f */
[----:B0-----:R-:W-:Y:S02]  /*00a0*/  LOP3.LUT R88, R10, 0x1f, RZ, 0xc0, !PT ;  /* 0x0000001f0a587812 */ /* 0x001fe400078ec0ff */
[----:B------:R-:W-:-:S03]  /*00b0*/  SHF.R.U32.HI R2, RZ, 0x5, R10 ;  /* 0x00000005ff027819 */ /* 0x000fc6000001160a */
[----:B--2---:R-:W-:Y:S01]  /*00c0*/  IMAD R88, R3, 0x20, R88 ;  /* 0x0000002003587824 */ /* 0x004fe200078e0258 */
[----:B------:R-:W-:-:S03]  /*00d0*/  SGXT.U32 R2, R2, 0x2 ;  /* 0x000000020202781a */ /* 0x000fc60000000000 */
[----:B------:R-:W-:Y:S01]  /*00e0*/  IMAD R0, R88, UR5, RZ ;  /* 0x0000000558007c24 */ /* 0x000fe2000f8e02ff */
[----:B------:R-:W-:Y:S01]  /*00f0*/  UIMAD.WIDE UR4, UR4, 0x2, URZ ;  /* 0x00000002040478a5 */ /* 0x000fe2000f8e023f */
[----:B---3--:R-:W-:Y:S02]  /*0100*/  IMAD R4, R2, R21, RZ ;  /* 0x0000001502047224 */ /* 0x008fe400078e02ff */
[C---:B------:R-:W-:Y:S02]  /*0110*/  IMAD.SHL.U32 R3, R0.reuse, 0x2, RZ ;  /* 0x0000000200037824 */ /* 0x040fe400078e00ff */
[----:B------:R-:W-:-:S03]  /*0120*/  IMAD.HI R0, R0, 0x2, RZ ;  /* 0x0000000200007827 */ /* 0x000fc600078e02ff */
[----:B----4-:R-:W-:Y:S01]  /*0130*/  IADD3 R27, P0, P1, R3, UR6, R44 ;  /* 0x00000006031b7c10 */ /* 0x010fe2000f91e02c */
[----:B------:R-:W-:-:S03]  /*0140*/  IMAD R5, R21, 0x4, R4 ;  /* 0x0000000415057824 */ /* 0x000fc600078e0204 */
[----:B------:R-:W-:Y:S02]  /*0150*/  IADD3.X R45, R0, UR5, R45, P0, P1 ;  /* 0x00000005002d7c10 */ /* 0x000fe400087e242d */
[----:B------:R-:W-:Y:S02]  /*0160*/  LEA R7, R21, R5, 0x2 ;  /* 0x0000000515077211 */ /* 0x000fe400078e10ff */
[CC--:B------:R-:W-:Y:S02]  /*0170*/  LEA R2, P0, R4.reuse, R27.reuse, 0x1 ;  /* 0x0000001b04027211 */ /* 0x0c0fe400078008ff */
[----:B------:R-:W-:Y:S01]  /*0180*/  LEA R6, P1, R7, R27, 0x1 ;  /* 0x0000001b07067211 */ /* 0x000fe200078208ff */
[----:B------:R-:W-:Y:S01]  /*0190*/  IMAD R0, R21, 0x4, R7 ;  /* 0x0000000415007824 */ /* 0x000fe200078e0207 */
[----:B------:R-:W-:Y:S02]  /*01a0*/  LEA.HI.X.SX32 R3, R4, R45, 0x1, P0 ;  /* 0x0000002d04037211 */ /* 0x000fe400000f0eff */
[----:B------:R-:W-:Y:S01]  /*01b0*/  LEA R4, P0, R5, R27, 0x1 ;  /* 0x0000001b05047211 */ /* 0x000fe200078008ff */
[----:B------:R-:W-:Y:S01]  /*01c0*/  IMAD R11, R21, 0x4, R0 ;  /* 0x00000004150b7824 */ /* 0x000fe200078e0200 */
[-C--:B------:R-:W-:Y:S01]  /*01d0*/  LEA.HI.X.SX32 R7, R7, R45.reuse, 0x1, P1 ;  /* 0x0000002d07077211 */ /* 0x080fe200008f0eff */
[----:B------:R0:W2:Y:S01]  /*01e0*/  LDG.E.U16 R22, desc[UR10][R2.64] ;  /* 0x0000000a02167981 */ /* 0x0000a2000c1e1500 */
[----:B------:R-:W-:-:S02]  /*01f0*/  LEA.HI.X.SX32 R5, R5, R45, 0x1, P0 ;  /* 0x0000002d05057211 */ /* 0x000fc400000f0eff */
[C---:B------:R-:W-:Y:S01]  /*0200*/  LEA R8, P0, R0.reuse, R27, 0x1 ;  /* 0x0000001b00087211 */ /* 0x040fe200078008ff */
[----:B------:R1:W3:Y:S03]  /*0210*/  LDG.E.U16 R24, desc[UR10][R6.64] ;  /* 0x0000000a06187981 */ /* 0x0002e6000c1e1500 */
[----:B------:R-:W-:Y:S01]  /*0220*/  LEA.HI.X.SX32 R9, R0, R45, 0x1, P0 ;  /* 0x0000002d00097211 */ /* 0x000fe200000f0eff */
[----:B------:R-:W-:Y:S01]  /*0230*/  IMAD R0, R21, 0x4, R11 ;  /* 0x0000000415007824 */ /* 0x000fe200078e020b */
[C---:B------:R-:W-:Y:S01]  /*0240*/  LEA R12, P0, R11.reuse, R27, 0x1 ;  /* 0x0000001b0b0c7211 */ /* 0x040fe200078008ff */
[----:B------:R-:W4:Y:S03]  /*0250*/  LDG.E.U16 R23, desc[UR10][R4.64] ;  /* 0x0000000a04177981 */ /* 0x000f26000c1e1500 */
[----:B------:R-:W-:Y:S01]  /*0260*/  LEA.HI.X.SX32 R13, R11, R45, 0x1, P0 ;  /* 0x0000002d0b0d7211 */ /* 0x000fe200000f0eff */
[----:B------:R5:W4:Y:S01]  /*0270*/  LDG.E.U16 R25, desc[UR10][R8.64] ;  /* 0x0000000a08197981 */ /* 0x000b22000c1e1500 */
[----:B------:R-:W-:-:S02]  /*0280*/  LEA R11, R21, R0, 0x2 ;  /* 0x00000000150b7211 */ /* 0x000fc400078e10ff */
[C---:B0-----:R-:W-:Y:S01]  /*0290*/  LEA R2, P0, R0.reuse, R27, 0x1 ;  /* 0x0000001b00027211 */ /* 0x041fe200078008ff */
[----:B------:R0:W4:Y:S02]  /*02a0*/  LDG.E.U16 R26, desc[UR10][R12.64] ;  /* 0x0000000a0c1a7981 */ /* 0x000124000c1e1500 */
[----:B------:R-:W-:Y:S01]  /*02b0*/  IMAD R16, R21, 0x4, R11 ;  /* 0x0000000415107824 */ /* 0x000fe200078e020b */
[----:B------:R-:W-:-:S03]  /*02c0*/  LEA.HI.X.SX32 R3, R0, R45, 0x1, P0 ;  /* 0x0000002d00037211 */ /* 0x000fc600000f0eff */
[C---:B------:R-:W-:Y:S01]  /*02d0*/  IMAD R0, R21.reuse, 0x4, R16 ;  /* 0x0000000415007824 */ /* 0x040fe200078e0210 */
[C---:B-1----:R-:W-:Y:S01]  /*02e0*/  LEA R6, P0, R16.reuse, R27, 0x1 ;  /* 0x0000001b10067211 */ /* 0x042fe200078008ff */
[----:B------:R1:W4:Y:S02]  /*02f0*/  LDG.E.U16 R28, desc[UR10][R2.64] ;  /* 0x0000000a021c7981 */ /* 0x000324000c1e1500 */
[----:B-----5:R-:W-:Y:S01]  /*0300*/  IMAD R9, R21, 0x4, R0 ;  /* 0x0000000415097824 */ /* 0x020fe200078e0200 */
[----:B------:R-:W-:Y:S02]  /*0310*/  LEA.HI.X.SX32 R7, R16, R45, 0x1, P0 ;  /* 0x0000002d10077211 */ /* 0x000fe400000f0eff */
[CC--:B------:R-:W-:Y:S02]  /*0320*/  LEA R4, P0, R0.reuse, R27.reuse, 0x1 ;  /* 0x0000001b00047211 */ /* 0x0c0fe400078008ff */
[----:B------:R-:W-:Y:S01]  /*0330*/  LEA R14, P1, R11, R27, 0x1 ;  /* 0x0000001b0b0e7211 */ /* 0x000fe200078208ff */
[----:B------:R5:W4:Y:S01]  /*0340*/  LDG.E.U16 R29, desc[UR10][R6.64] ;  /* 0x0000000a061d7981 */ /* 0x000b22000c1e1500 */
[----:B------:R-:W-:-:S02]  /*0350*/  LEA.HI.X.SX32 R5, R0, R45, 0x1, P0 ;  /* 0x0000002d00057211 */ /* 0x000fc400000f0eff */
[----:B------:R-:W-:Y:S02]  /*0360*/  LEA R0, R21, R9, 0x2 ;  /* 0x0000000915007211 */ /* 0x000fe400078e10ff */
[----:B------:R-:W-:Y:S01]  /*0370*/  LEA.HI.X.SX32 R15, R11, R45, 0x1, P1 ;  /* 0x0000002d0b0f7211 */ /* 0x000fe200008f0eff */
[----:B------:R5:W4:Y:S01]  /*0380*/  LDG.E.U16 R32, desc[UR10][R4.64] ;  /* 0x0000000a04207981 */ /* 0x000b22000c1e1500 */
[-C--:B------:R-:W-:Y:S01]  /*0390*/  LEA R8, P0, R9, R27.reuse, 0x1 ;  /* 0x0000001b09087211 */ /* 0x080fe200078008ff */
[----:B------:R-:W-:Y:S01]  /*03a0*/  IMAD R11, R21, 0x4, R0 ;  /* 0x00000004150b7824 */ /* 0x000fe200078e0200 */
[C---:B0-----:R-:W-:Y:S01]  /*03b0*/  LEA R12, P1, R0.reuse, R27, 0x1 ;  /* 0x0000001b000c7211 */ /* 0x041fe200078208ff */
[----:B------:R0:W4:Y:S01]  /*03c0*/  LDG.E.U16 R30, desc[UR10][R14.64] ;  /* 0x0000000a0e1e7981 */ /* 0x000122000c1e1500 */
[-C--:B------:R-:W-:Y:S02]  /*03d0*/  LEA.HI.X.SX32 R9, R9, R45.reuse, 0x1, P0 ;  /* 0x0000002d09097211 */ /* 0x080fe400000f0eff */
[----:B------:R-:W-:Y:S01]  /*03e0*/  LEA.HI.X.SX32 R13, R0, R45, 0x1, P1 ;  /* 0x0000002d000d7211 */ /* 0x000fe200008f0eff */
[----:B------:R-:W-:Y:S01]  /*03f0*/  IMAD R0, R21, 0x4, R11 ;  /* 0x0000000415007824 */ /* 0x000fe200078e020b */
[C---:B-1----:R-:W-:Y:S01]  /*0400*/  LEA R2, P0, R11.reuse, R27, 0x1 ;  /* 0x0000001b0b027211 */ /* 0x042fe200078008ff */
[----:B------:R1:W4:Y:S03]  /*0410*/  LDG.E.U16 R31, desc[UR10][R8.64] ;  /* 0x0000000a081f7981 */ /* 0x000326000c1e1500 */
[----:B------:R-:W-:Y:S01]  /*0420*/  LEA.HI.X.SX32 R3, R11, R45, 0x1, P0 ;  /* 0x0000002d0b037211 */ /* 0x000fe200000f0eff */
[C---:B------:R-:W-:Y:S01]  /*0430*/  IMAD R11, R21.reuse, 0x4, R0 ;  /* 0x00000004150b7824 */ /* 0x040fe200078e0200 */
[C---:B-----5:R-:W-:Y:S01]  /*0440*/  LEA R6, P0, R0.reuse, R27, 0x1 ;  /* 0x0000001b00067211 */ /* 0x060fe200078008ff */
[----:B------:R-:W5:Y:S03]  /*0450*/  LDG.E.U16 R34, desc[UR10][R12.64] ;  /* 0x0000000a0c227981 */ /* 0x000f66000c1e1500 */
[----:B------:R-:W-:Y:S01]  /*0460*/  LEA.HI.X.SX32 R7, R0, R45, 0x1, P0 ;  /* 0x0000002d00077211 */ /* 0x000fe200000f0eff */
[----:B------:R1:W5:Y:S01]  /*0470*/  LDG.E.U16 R33, desc[UR10][R2.64] ;  /* 0x0000000a02217981 */ /* 0x000362000c1e1500 */
[----:B------:R-:W-:-:S02]  /*0480*/  LEA R0, R21, R11, 0x2 ;  /* 0x0000000b15007211 */ /* 0x000fc400078e10ff */
[-C--:B------:R-:W-:Y:S01]  /*0490*/  LEA R4, P0, R11, R27.reuse, 0x1 ;  /* 0x0000001b0b047211 */ /* 0x080fe200078008ff */
[----:B------:R1:W5:Y:S01]  /*04a0*/  LDG.E.U16 R36, desc[UR10][R6.64] ;  /* 0x0000000a06247981 */ /* 0x000362000c1e1500 */
[----:B0-----:R-:W-:Y:S01]  /*04b0*/  LEA R14, P1, R0, R27, 0x1 ;  /* 0x0000001b000e7211 */ /* 0x001fe200078208ff */
[----:B------:R-:W-:-:S03]  /*04c0*/  IMAD R16, R21, 0x4, R0 ;  /* 0x0000000415107824 */ /* 0x000fc600078e0200 */
[-C--:B------:R-:W-:Y:S01]  /*04d0*/  LEA.HI.X.SX32 R15, R0, R45.reuse, 0x1, P1 ;  /* 0x0000002d000f7211 */ /* 0x080fe200008f0eff */
[----:B------:R-:W-:Y:S01]  /*04e0*/  IMAD R0, R21, 0x4, R16 ;  /* 0x0000000415007824 */ /* 0x000fe200078e0210 */
[----:B------:R-:W-:Y:S02]  /*04f0*/  LEA.HI.X.SX32 R5, R11, R45, 0x1, P0 ;  /* 0x0000002d0b057211 */ /* 0x000fe400000f0eff */
[C---:B-1----:R-:W-:Y:S01]  /*0500*/  LEA R8, P0, R16.reuse, R27, 0x1 ;  /* 0x0000001b10087211 */ /* 0x042fe200078008ff */
[C---:B------:R-:W-:Y:S01]  /*0510*/  IMAD R11, R21.reuse, 0x4, R0 ;  /* 0x00000004150b7824 */ /* 0x040fe200078e0200 */
[----:B------:R-:W5:Y:S02]  /*0520*/  LDG.E.U16 R38, desc[UR10][R14.64] ;  /* 0x0000000a0e267981 */ /* 0x000f64000c1e1500 */
[----:B------:R-:W-:Y:S02]  /*0530*/  LEA.HI.X.SX32 R9, R16, R45, 0x1, P0 ;  /* 0x0000002d10097211 */ /* 0x000fe400000f0eff */
[----:B------:R-:W-:Y:S01]  /*0540*/  LEA R2, P0, R0, R27, 0x1 ;  /* 0x0000001b00027211 */ /* 0x000fe200078008ff */
[----:B------:R0:W5:Y:S01]  /*0550*/  LDG.E.U16 R35, desc[UR10][R4.64] ;  /* 0x0000000a04237981 */ /* 0x000162000c1e1500 */
[----:B------:R-:W-:-:S02]  /*0560*/  LEA R12, R21, R11, 0x2 ;  /* 0x0000000b150c7211 */ /* 0x000fc400078e10ff */
[----:B------:R-:W-:Y:S01]  /*0570*/  LEA.HI.X.SX32 R3, R0, R45, 0x1, P0 ;  /* 0x0000002d00037211 */ /* 0x000fe200000f0eff */
[----:B------:R1:W5:Y:S02]  /*0580*/  LDG.E.U16 R37, desc[UR10][R8.64] ;  /* 0x0000000a08257981 */ /* 0x000364000c1e1500 */
[----:B------:R-:W-:Y:S01]  /*0590*/  IMAD R0, R21, 0x4, R12 ;  /* 0x0000000415007824 */ /* 0x000fe200078e020c */
[-C--:B------:R-:W-:Y:S01]  /*05a0*/  LEA R6, P0, R11, R27.reuse, 0x1 ;  /* 0x0000001b0b067211 */ /* 0x080fe200078008ff */
[----:B------:R1:W5:Y:S02]  /*05b0*/  LDG.E.U16 R40, desc[UR10][R2.64] ;  /* 0x0000000a02287981 */ /* 0x000364000c1e1500 */
[----:B------:R-:W-:Y:S01]  /*05c0*/  IMAD R16, R21, 0x4, R0 ;  /* 0x0000000415107824 */ /* 0x000fe200078e0200 */
[C---:B0-----:R-:W-:Y:S02]  /*05d0*/  LEA R4, P1, R12.reuse, R27, 0x1 ;  /* 0x0000001b0c047211 */ /* 0x041fe400078208ff */
[-C--:B------:R-:W-:Y:S01]  /*05e0*/  LEA.HI.X.SX32 R7, R11, R45.reuse, 0x1, P0 ;  /* 0x0000002d0b077211 */ /* 0x080fe200000f0eff */
[----:B------:R-:W-:Y:S01]  /*05f0*/  IMAD R11, R21, 0x4, R16 ;  /* 0x00000004150b7824 */ /* 0x000fe200078e0210 */
[----:B------:R-:W-:-:S02]  /*0600*/  LEA.HI.X.SX32 R5, R12, R45, 0x1, P1 ;  /* 0x0000002d0c057211 */ /* 0x000fc400008f0eff */
[C---:B------:R-:W-:Y:S01]  /*0610*/  LEA R12, P0, R0.reuse, R27, 0x1 ;  /* 0x0000001b000c7211 */ /* 0x040fe200078008ff */
[----:B------:R0:W5:Y:S01]  /*0620*/  LDG.E.U16 R39, desc[UR10][R6.64] ;  /* 0x0000000a06277981 */ /* 0x000162000c1e1500 */
[C---:B------:R-:W-:Y:S02]  /*0630*/  LEA R15, R21.reuse, R11, 0x2 ;  /* 0x0000000b150f7211 */ /* 0x040fe400078e10ff */
[----:B------:R-:W-:Y:S01]  /*0640*/  LEA.HI.X.SX32 R13, R0, R45, 0x1, P0 ;  /* 0x0000002d000d7211 */ /* 0x000fe200000f0eff */
[----:B------:R0:W5:Y:S01]  /*0650*/  LDG.E.U16 R42, desc[UR10][R4.64] ;  /* 0x0000000a042a7981 */ /* 0x000162000c1e1500 */
[CC--:B-1----:R-:W-:Y:S01]  /*0660*/  LEA R8, P0, R16.reuse, R27.reuse, 0x1 ;  /* 0x0000001b10087211 */ /* 0x0c2fe200078008ff */
[----:B------:R-:W-:Y:S01]  /*0670*/  IMAD R0, R21, 0x4, R15 ;  /* 0x0000000415007824 */ /* 0x000fe200078e020f */
[----:B------:R-:W-:Y:S01]  /*0680*/  LEA R14, P1, R15, R27, 0x1 ;  /* 0x0000001b0f0e7211 */ /* 0x000fe200078208ff */
[----:B------:R1:W5:Y:S01]  /*0690*/  LDG.E.U16 R41, desc[UR10][R12.64] ;  /* 0x0000000a0c297981 */ /* 0x000362000c1e1500 */
[----:B------:R-:W-:Y:S01]  /*06a0*/  LEA.HI.X.SX32 R9, R16, R45, 0x1, P0 ;  /* 0x0000002d10097211 */ /* 0x000fe200000f0eff */
[----:B------:R-:W-:Y:S01]  /*06b0*/  IMAD R16, R21, 0x4, R0 ;  /* 0x0000000415107824 */ /* 0x000fe200078e0200 */
[----:B------:R-:W-:-:S03]  /*06c0*/  LEA R2, P0, R11, R27, 0x1 ;  /* 0x0000001b0b027211 */ /* 0x000fc600078008ff */
[----:B------:R-:W-:Y:S01]  /*06d0*/  IMAD R18, R21, 0x4, R16 ;  /* 0x0000000415127824 */ /* 0x000fe200078e0210 */
[----:B------:R-:W-:Y:S01]  /*06e0*/  LEA.HI.X.SX32 R3, R11, R45, 0x1, P0 ;  /* 0x0000002d0b037211 */ /* 0x000fe200000f0eff */
[----:B------:R1:W5:Y:S03]  /*06f0*/  LDG.E.U16 R44, desc[UR10][R8.64] ;  /* 0x0000000a082c7981 */ /* 0x000366000c1e1500 */
[----:B------:R-:W-:Y:S01]  /*0700*/  LEA R11, R21, R18, 0x2 ;  /* 0x00000012150b7211 */ /* 0x000fe200078e10ff */
[----:B------:R1:W5:Y:S01]  /*0710*/  LDG.E.U16 R43, desc[UR10][R2.64] ;  /* 0x0000000a022b7981 */ /* 0x000362000c1e1500 */
[----:B0-----:R-:W-:-:S03]  /*0720*/  LEA R6, P0, R16, R27, 0x1 ;  /* 0x0000001b10067211 */ /* 0x001fc600078008ff */
[----:B------:R-:W-:Y:S01]  /*0730*/  IMAD R19, R21, 0x4, R11 ;  /* 0x0000000415137824 */ /* 0x000fe200078e020b */
[----:B------:R-:W-:-:S03]  /*0740*/  LEA.HI.X.SX32 R7, R16, R45, 0x1, P0 ;  /* 0x0000002d10077211 */ /* 0x000fc600000f0eff */
[----:B------:R-:W-:Y:S01]  /*0750*/  IMAD R5, R21, 0x4, R19 ;  /* 0x0000000415057824 */ /* 0x000fe200078e0213 */
[----:B-1----:R-:W-:Y:S01]  /*0760*/  LEA R12, P0, R11, R27, 0x1 ;  /* 0x0000001b0b0c7211 */ /* 0x002fe200078008ff */
[----:B------:R0:W5:Y:S02]  /*0770*/  LDG.E.U16 R48, desc[UR10][R6.64] ;  /* 0x0000000a06307981 */ /* 0x000164000c1e1500 */
[----:B------:R-:W-:Y:S01]  /*0780*/  IMAD R20, R21, 0x4, R5 ;  /* 0x0000000415147824 */ /* 0x000fe200078e0205 */
[-C--:B------:R-:W-:Y:S02]  /*0790*/  LEA.HI.X.SX32 R15, R15, R45.reuse, 0x1, P1 ;  /* 0x0000002d0f0f7211 */ /* 0x080fe400008f0eff */
[----:B------:R-:W-:Y:S02]  /*07a0*/  LEA.HI.X.SX32 R13, R11, R45, 0x1, P0 ;  /* 0x0000002d0b0d7211 */ /* 0x000fe400000f0eff */
[----:B------:R-:W-:Y:S01]  /*07b0*/  LEA R8, P1, R5, R27, 0x1 ;  /* 0x0000001b05087211 */ /* 0x000fe200078208ff */
[----:B------:R1:W5:Y:S01]  /*07c0*/  LDG.E.U16 R46, desc[UR10][R14.64] ;  /* 0x0000000a0e2e7981 */ /* 0x000362000c1e1500 */
[----:B------:R-:W-:-:S02]  /*07d0*/  LEA R11, R21, R20, 0x2 ;  /* 0x00000014150b7211 */ /* 0x000fc400078e10ff */
[C---:B------:R-:W-:Y:S01]  /*07e0*/  LEA R4, P0, R0.reuse, R27, 0x1 ;  /* 0x0000001b00047211 */ /* 0x040fe200078008ff */
[----:B------:R1:W5:Y:S01]  /*07f0*/  LDG.E.U16 R50, desc[UR10][R12.64] ;  /* 0x0000000a0c327981 */ /* 0x000362000c1e1500 */
[-C--:B------:R-:W-:Y:S01]  /*0800*/  LEA.HI.X.SX32 R9, R5, R45.reuse, 0x1, P1 ;  /* 0x0000002d05097211 */ /* 0x080fe200008f0eff */
[----:B------:R-:W-:Y:S01]  /*0810*/  IMAD R21, R21, 0x4, R11 ;  /* 0x0000000415157824 */ /* 0x000fe200078e020b */
[----:B------:R-:W-:Y:S02]  /*0820*/  LEA.HI.X.SX32 R5, R0, R45, 0x1, P0 ;  /* 0x0000002d00057211 */ /* 0x000fe400000f0eff */
[CC--:B------:R-:W-:Y:S01]  /*0830*/  LEA R2, P0, R18.reuse, R27.reuse, 0x1 ;  /* 0x0000001b12027211 */ /* 0x0c0fe200078008ff */
[----:B------:R1:W5:Y:S01]  /*0840*/  LDG.E.U16 R8, desc[UR10][R8.64] ;  /* 0x0000000a08087981 */ /* 0x000362000c1e1500 */
[-C--:B0-----:R-:W-:Y:S02]  /*0850*/  LEA R6, P1, R19, R27.reuse, 0x1 ;  /* 0x0000001b13067211 */ /* 0x081fe400078208ff */
[----:B------:R-:W-:Y:S01]  /*0860*/  LEA R16, P2, R11, R27, 0x1 ;  /* 0x0000001b0b107211 */ /* 0x000fe200078408ff */
[----:B------:R-:W5:Y:S01]  /*0870*/  LDG.E.U16 R4, desc[UR10][R4.64] ;  /* 0x0000000a04047981 */ /* 0x000f62000c1e1500 */
[----:B------:R-:W-:-:S02]  /*0880*/  LEA.HI.X.SX32 R3, R18, R45, 0x1, P0 ;  /* 0x0000002d12037211 */ /* 0x000fc400000f0eff */
[----:B------:R-:W-:Y:S02]  /*0890*/  LEA.HI.X.SX32 R7, R19, R45, 0x1, P1 ;  /* 0x0000002d13077211 */ /* 0x000fe400008f0eff */
[CC--:B-1----:R-:W-:Y:S01]  /*08a0*/  LEA R14, P0, R20.reuse, R27.reuse, 0x1 ;  /* 0x0000001b140e7211 */ /* 0x0c2fe200078008ff */
[----:B------:R0:W5:Y:S01]  /*08b0*/  LDG.E.U16 R2, desc[UR10][R2.64] ;  /* 0x0000000a02027981 */ /* 0x000162000c1e1500 */
[----:B------:R-:W-:Y:S02]  /*08c0*/  LEA R12, P1, R21, R27, 0x1 ;  /* 0x0000001b150c7211 */ /* 0x000fe400078208ff */
[-C--:B------:R-:W-:Y:S01]  /*08d0*/  LEA.HI.X.SX32 R17, R11, R45.reuse, 0x1, P2 ;  /* 0x0000002d0b117211 */ /* 0x080fe200010f0eff */
[----:B------:R1:W5:Y:S01]  /*08e0*/  LDG.E.U16 R6, desc[UR10][R6.64] ;  /* 0x0000000a06067981 */ /* 0x000362000c1e1500 */
[-C--:B------:R-:W-:Y:S02]  /*08f0*/  LEA.HI.X.SX32 R15, R20, R45.reuse, 0x1, P0 ;  /* 0x0000002d140f7211 */ /* 0x080fe400000f0eff */
[----:B------:R-:W-:Y:S01]  /*0900*/  LEA.HI.X.SX32 R13, R21, R45, 0x1, P1 ;  /* 0x0000002d150d7211 */ /* 0x000fe200008f0eff */
[----:B------:R-:W5:Y:S04]  /*0910*/  LDG.E.U16 R16, desc[UR10][R16.64] ;  /* 0x0000000a10107981 */ /* 0x000f68000c1e1500 */
[----:B------:R-:W5:Y:S04]  /*0920*/  LDG.E.U16 R14, desc[UR10][R14.64] ;  /* 0x0000000a0e0e7981 */ /* 0x000f68000c1e1500 */
[----:B------:R-:W5:Y:S01]  /*0930*/  LDG.E.U16 R12, desc[UR10][R12.64] ;  /* 0x0000000a0c0c7981 */ /* 0x000f62000c1e1500 */
[----:B------:R-:W-:-:S04]  /*0940*/  SHF.R.S32.HI R0, RZ, 0x6, R10 ;  /* 0x00000006ff007819 */ /* 0x000fc8000001140a */
[----:B------:R-:W-:Y:S01]  /*0950*/  SGXT R0, R0, 0x1 ;  /* 0x000000010000781a */ /* 0x000fe20000000200 */
[----:B------:R-:W-:-:S03]  /*0960*/  IMAD.SHL.U32 R9, R10, 0x2, RZ ;  /* 0x000000020a097824 */ /* 0x000fc600078e00ff */
[----:B------:R-:W-:Y:S01]  /*0970*/  LOP3.LUT R0, R0, 0x90, RZ, 0xc0, !PT ;  /* 0x0000009000007812 */ /* 0x000fe200078ec0ff */
[----:B------:R-:W0:Y:S03]  /*0980*/  S2UR UR6, SR_CgaCtaId ;  /* 0x00000000000679c3 */ /* 0x000e260000008800 */
[----:B------:R-:W-:-:S05]  /*0990*/  LOP3.LUT R27, R0, 0x7e, R9, 0x78, !PT ;  /* 0x0000007e001b7812 */ /* 0x000fca00078e7809 */
[----:B------:R-:W1:Y:S01]  /*09a0*/  LDC R0, c[0x0][0x280] ;  /* 0x0000a000ff007b82 */ /* 0x000e620000000800 */
[----:B------:R-:W-:Y:S01]  /*09b0*/  UMOV UR4, 0x400 ;  /* 0x0000040000047882 */ /* 0x000fe20000000000 */
[----:B------:R-:W-:Y:S01]  /*09c0*/  LOP3.LUT R18, R27, 0x20, RZ, 0x3c, !PT ;  /* 0x000000201b127812 */ /* 0x000fe200078e3cff */
[----:B------:R-:W-:Y:S01]  /*09d0*/  IMAD.MOV.U32 R76, RZ, RZ, -0x800000 ;  /* 0xff800000ff4c7424 */ /* 0x000fe200078e00ff */
[----:B0-----:R-:W-:Y:S01]  /*09e0*/  ULEA UR6, UR6, UR4, 0x18 ;  /* 0x0000000406067291 */ /* 0x001fe2000f8ec03f */
[----:B-1----:R-:W-:Y:S01]  /*09f0*/  ISETP.GE.AND P0, PT, R0, 0x1, PT ;  /* 0x000000010000780c */ /* 0x002fe20003f06270 */
[----:B------:R-:W-:Y:S01]  /*0a00*/  IMAD.MOV.U32 R79, RZ, RZ, -0x800000 ;  /* 0xff800000ff4f7424 */ /* 0x000fe200078e00ff */
[----:B------:R-:W-:Y:S01]  /*0a10*/  MOV R77, 0xff800000 ;  /* 0xff800000004d7802 */ /* 0x000fe20000000f00 */
[----:B------:R-:W-:Y:S01]  /*0a20*/  IMAD.MOV.U32 R78, RZ, RZ, -0x800000 ;  /* 0xff800000ff4e7424 */ /* 0x000fe200078e00ff */
[----:B------:R-:W-:Y:S02]  /*0a30*/  MOV R0, 0x3f800000 ;  /* 0x3f80000000007802 */ /* 0x000fe40000000f00 */
[----:B------:R-:W-:-:S02]  /*0a40*/  CS2R R52, SRZ ;  /* 0x0000000000347805 */ /* 0x000fc4000001ff00 */
[----:B------:R-:W-:Y:S02]  /*0a50*/  CS2R R54, SRZ ;  /* 0x0000000000367805 */ /* 0x000fe4000001ff00 */
[----:B------:R-:W-:Y:S02]  /*0a60*/  CS2R R56, SRZ ;  /* 0x0000000000387805 */ /* 0x000fe4000001ff00 */
[----:B------:R-:W-:Y:S02]  /*0a70*/  CS2R R58, SRZ ;  /* 0x00000000003a7805 */ /* 0x000fe4000001ff00 */
[C---:B------:R-:W-:Y:S01]  /*0a80*/  LOP3.LUT R11, R10.reuse, 0x7f, RZ, 0xc0, !PT ;  /* 0x0000007f0a0b7812 */ /* 0x040fe200078ec0ff */
[C---:B------:R-:W-:Y:S01]  /*0a90*/  IMAD.SHL.U32 R3, R10.reuse, 0x8, RZ ;  /* 0x000000080a037824 */ /* 0x040fe200078e00ff */
[----:B------:R-:W-:Y:S01]  /*0aa0*/  LOP3.LUT R7, R10, 0x60, RZ, 0xc0, !PT ;  /* 0x000000600a077812 */ /* 0x000fe200078ec0ff */
[----:B--2---:R-:W-:Y:S04]  /*0ab0*/  STS.U16 [R27+UR6], R22 ;  /* 0x000000161b007988 */ /* 0x004fe80008000406 */
[----:B---3--:R-:W-:Y:S04]  /*0ac0*/  STS.U16 [R27+UR6+0x200], R24 ;  /* 0x000200181b007988 */ /* 0x008fe80008000406 */
[----:B----4-:R0:W-:Y:S02]  /*0ad0*/  STS.U16 [R27+UR6+0x400], R26 ;  /* 0x0004001a1b007988 */ /* 0x0101e40008000406 */
[----:B0-----:R-:W-:-:S02]  /*0ae0*/  IMAD.MOV.U32 R26, RZ, RZ, 0x3f800000 ;  /* 0x3f800000ff1a7424 */ /* 0x001fc400078e00ff */
[----:B------:R-:W-:Y:S04]  /*0af0*/  STS.U16 [R27+UR6+0x800], R32 ;  /* 0x000800201b007988 */ /* 0x000fe80008000406 */
[----:B------:R-:W-:Y:S04]  /*0b00*/  STS.U16 [R27+UR6+0x600], R30 ;  /* 0x0006001e1b007988 */ /* 0x000fe80008000406 */
[----:B-----5:R-:W-:Y:S04]  /*0b10*/  STS.U16 [R27+UR6+0xa00], R34 ;  /* 0x000a00221b007988 */ /* 0x020fe80008000406 */
[----:B------:R-:W-:Y:S04]  /*0b20*/  STS.U16 [R27+UR6+0xc00], R36 ;  /* 0x000c00241b007988 */ /* 0x000fe80008000406 */
[----:B------:R-:W-:Y:S04]  /*0b30*/  STS.U16 [R27+UR6+0xe00], R38 ;  /* 0x000e00261b007988 */ /* 0x000fe80008000406 */
[----:B------:R-:W-:Y:S04]  /*0b40*/  STS.U16 [R27+UR6+0x1000], R40 ;  /* 0x001000281b007988 */ /* 0x000fe80008000406 */
[----:B------:R-:W-:Y:S04]  /*0b50*/  STS.U16 [R27+UR6+0x1200], R42 ;  /* 0x0012002a1b007988 */ /* 0x000fe80008000406 */
[----:B------:R0:W-:Y:S02]  /*0b60*/  STS.U16 [R27+UR6+0x1400], R44 ;  /* 0x0014002c1b007988 */ /* 0x0001e40008000406 */
[----:B0-----:R-:W-:-:S02]  /*0b70*/  CS2R R44, SRZ ;  /* 0x00000000002c7805 */ /* 0x001fc4000001ff00 */
[----:B------:R0:W-:Y:S04]  /*0b80*/  STS.U16 [R27+UR6+0x1800], R48 ;  /* 0x001800301b007988 */ /* 0x0001e80008000406 */
[----:B------:R1:W-:Y:S04]  /*0b90*/  STS.U16 [R27+UR6+0x1600], R46 ;  /* 0x0016002e1b007988 */ /* 0x0003e80008000406 */
[----:B------:R2:W-:Y:S01]  /*0ba0*/  STS.U16 [R27+UR6+0x1a00], R50 ;  /* 0x001a00321b007988 */ /* 0x0005e20008000406 */
[----:B0-----:R-:W-:-:S03]  /*0bb0*/  CS2R R48, SRZ ;  /* 0x0000000000307805 */ /* 0x001fc6000001ff00 */
[----:B------:R-:W-:Y:S01]  /*0bc0*/  STS.U16 [R27+UR6+0x1c00], R8 ;  /* 0x001c00081b007988 */ /* 0x000fe20008000406 */
[----:B-1----:R-:W-:Y:S02]  /*0bd0*/  CS2R R46, SRZ ;  /* 0x00000000002e7805 */ /* 0x002fe4000001ff00 */
[----:B--2---:R-:W-:Y:S01]  /*0be0*/  CS2R R50, SRZ ;  /* 0x0000000000327805 */ /* 0x004fe2000001ff00 */
[----:B------:R-:W-:Y:S04]  /*0bf0*/  STS.U16 [R27+UR6+0x1e00], R16 ;  /* 0x001e00101b007988 */ /* 0x000fe80008000406 */
[----:B------:R-:W-:Y:S04]  /*0c00*/  STS.U16 [R18+UR6+0x100], R23 ;  /* 0x0001001712007988 */ /* 0x000fe80008000406 */
[----:B------:R0:W-:Y:S04]  /*0c10*/  STS.U16 [R18+UR6+0x300], R25 ;  /* 0x0003001912007988 */ /* 0x0001e80008000406 */
[----:B------:R-:W-:Y:S04]  /*0c20*/  STS.U16 [R18+UR6+0x500], R28 ;  /* 0x0005001c12007988 */ /* 0x000fe80008000406 */
[----:B------:R1:W-:Y:S04]  /*0c30*/  STS.U16 [R18+UR6+0x700], R29 ;  /* 0x0007001d12007988 */ /* 0x0003e80008000406 */
[----:B------:R2:W-:Y:S01]  /*0c40*/  STS.U16 [R18+UR6+0x900], R31 ;  /* 0x0009001f12007988 */ /* 0x0005e20008000406 */
[----:B0-----:R-:W-:-:S03]  /*0c50*/  IMAD.MOV.U32 R25, RZ, RZ, 0x3f800000 ;  /* 0x3f800000ff197424 */ /* 0x001fc600078e00ff */
[----:B------:R0:W-:Y:S04]  /*0c60*/  STS.U16 [R18+UR6+0xb00], R33 ;  /* 0x000b002112007988 */ /* 0x0001e80008000406 */
[----:B------:R3:W-:Y:S01]  /*0c70*/  STS.U16 [R18+UR6+0xd00], R35 ;  /* 0x000d002312007988 */ /* 0x0007e20008000406 */
[----:B-1----:R-:W-:-:S03]  /*0c80*/  CS2R R28, SRZ ;  /* 0x00000000001c7805 */ /* 0x002fc6000001ff00 */
[----:B------:R1:W-:Y:S01]  /*0c90*/  STS.U16 [R18+UR6+0xf00], R37 ;  /* 0x000f002512007988 */ /* 0x0003e20008000406 */
[----:B--2---:R-:W-:-:S03]  /*0ca0*/  CS2R R30, SRZ ;  /* 0x00000000001e7805 */ /* 0x004fc6000001ff00 */
[----:B------:R2:W-:Y:S01]  /*0cb0*/  STS.U16 [R18+UR6+0x1100], R39 ;  /* 0x0011002712007988 */ /* 0x0005e20008000406 */
[----:B0-----:R-:W-:-:S03]  /*0cc0*/  CS2R R32, SRZ ;  /* 0x0000000000207805 */ /* 0x001fc6000001ff00 */
[----:B------:R0:W-:Y:S01]  /*0cd0*/  STS.U16 [R18+UR6+0x1300], R41 ;  /* 0x0013002912007988 */ /* 0x0001e20008000406 */
[----:B---3--:R-:W-:-:S03]  /*0ce0*/  CS2R R34, SRZ ;  /* 0x0000000000227805 */ /* 0x008fc6000001ff00 */
[----:B------:R3:W-:Y:S01]  /*0cf0*/  STS.U16 [R18+UR6+0x1500], R43 ;  /* 0x0015002b12007988 */ /* 0x0007e20008000406 */
[----:B-1----:R-:W-:-:S03]  /*0d00*/  CS2R R36, SRZ ;  /* 0x0000000000247805 */ /* 0x002fc6000001ff00 */
[----:B------:R-:W-:Y:S01]  /*0d10*/  STS.U16 [R18+UR6+0x1700], R4 ;  /* 0x0017000412007988 */ /* 0x000fe20008000406 */
[----:B--2---:R-:W-:-:S03]  /*0d20*/  CS2R R38, SRZ ;  /* 0x0000000000267805 */ /* 0x004fc6000001ff00 */
[----:B------:R1:W-:Y:S01]  /*0d30*/  STS.U16 [R18+UR6+0x1900], R2 ;  /* 0x0019000212007988 */ /* 0x0003e20008000406 */
[----:B0-----:R-:W-:-:S03]  /*0d40*/  CS2R R40, SRZ ;  /* 0x0000000000287805 */ /* 0x001fc6000001ff00 */
[----:B------:R0:W-:Y:S01]  /*0d50*/  STS.U16 [R18+UR6+0x1b00], R6 ;  /* 0x001b000612007988 */ /* 0x0001e20008000406 */
[----:B---3--:R-:W-:-:S03]  /*0d60*/  CS2R R42, SRZ ;  /* 0x00000000002a7805 */ /* 0x008fc6000001ff00 */
[----:B------:R0:W-:Y:S04]  /*0d70*/  STS.U16 [R18+UR6+0x1d00], R14 ;  /* 0x001d000e12007988 */ /* 0x0001e80008000406 */
[----:B------:R0:W-:Y:S01]  /*0d80*/  STS.U16 [R18+UR6+0x1f00], R12 ;  /* 0x001f000c12007988 */ /* 0x0001e20008000406 */
[----:B-1----:R-:W-:Y:S01]  /*0d90*/  IMAD.MOV.U32 R2, RZ, RZ, 0x3f800000 ;  /* 0x3f800000ff027424 */ /* 0x002fe200078e00ff */
[----:B------:R-:W-:Y:S06]  /*0da0*/  @!P0 BRA `(.L_x_0) ;  /* 0x0000002000408947 */ /* 0x000fec0003800000 */
[C---:B------:R-:W-:Y:S01]  /*0db0*/  SHF.L.U32 R16, R10.reuse, 0x5, RZ ;  /* 0x000000050a107819 */ /* 0x040fe200000006ff */
[----:B0-----:R-:W0:Y:S01]  /*0dc0*/  LDC.64 R12, c[0x0][0x250] ;  /* 0x00009400ff0c7b82 */ /* 0x001e220000000a00 */
[----:B------:R-:W-:Y:S01]  /*0dd0*/  LOP3.LUT R6, R10, 0x10, RZ, 0xc0, !PT ;  /* 0x000000100a067812 */ /* 0x000fe200078ec0ff */
[----:B------:R-:W-:Y:S01]  /*0de0*/  ULDC UR4, c[0x0][0x258] ;  /* 0x0000960000047ab9 */ /* 0x000fe20000000800 */
[----:B------:R-:W-:Y:S01]  /*0df0*/  LOP3.LUT R0, R16, 0x60, RZ, 0xc0, !PT ;  /* 0x0000006010007812 */ /* 0x000fe200078ec0ff */
[----:B------:R-:W-:Y:S01]  /*0e00*/  ULDC.64 UR8, c[0x0][0x218] ;  /* 0x0000860000087ab9 */ /* 0x000fe20000000a00 */
[----:B------:R-:W-:Y:S01]  /*0e10*/  LEA R15, R6, UR6, 0x6 ;  /* 0x00000006060f7c11 */ /* 0x000fe2000f8e30ff */
[----:B------:R-:W-:Y:S01]  /*0e20*/  IMAD.MOV.U32 R26, RZ, RZ, 0x3f800000 ;  /* 0x3f800000ff1a7424 */ /* 0x000fe200078e00ff */
[----:B------:R-:W-:Y:S01]  /*0e30*/  LOP3.LUT R5, R3, 0x30, RZ, 0xc0, !PT ;  /* 0x0000003003057812 */ /* 0x000fe200078ec0ff */
[----:B------:R-:W1:Y:S01]  /*0e40*/  LDC R23, c[0x0][0x268] ;  /* 0x00009a00ff177b82 */ /* 0x000e620000000800 */
[----:B------:R-:W-:Y:S01]  /*0e50*/  SHF.R.U32.HI R2, RZ, 0x3, R10 ;  /* 0x00000003ff027819 */ /* 0x000fe2000001160a */
[----:B------:R-:W-:Y:S01]  /*0e60*/  IMAD.IADD R14, R0, 0x1, R15 ;  /* 0x00000001000e7824 */ /* 0x000fe200078e020f */
[C---:B------:R-:W-:Y:S01]  /*0e70*/  LOP3.LUT R0, R10.reuse, 0x7, RZ, 0xc0, !PT ;  /* 0x000000070a007812 */ /* 0x040fe200078ec0ff */
[----:B------:R-:W-:Y:S01]  /*0e80*/  IMAD.MOV.U32 R24, RZ, RZ, RZ ;  /* 0x000000ffff187224 */ /* 0x000fe200078e00ff */
[----:B------:R-:W-:Y:S01]  /*0e90*/  LOP3.LUT R3, R9, 0x38, RZ, 0xc0, !PT ;  /* 0x0000003809037812 */ /* 0x000fe200078ec0ff */
[----:B------:R-:W-:Y:S01]  /*0ea0*/  IMAD R19, R7, 0x8, R14 ;  /* 0x0000000807137824 */ /* 0x000fe200078e020e */
[----:B------:R-:W-:Y:S01]  /*0eb0*/  LOP3.LUT R17, R10, 0x20, RZ, 0xc0, !PT ;  /* 0x000000200a117812 */ /* 0x000fe200078ec0ff */
[----:B------:R-:W-:Y:S01]  /*0ec0*/  IMAD.SHL.U32 R4, R0, 0x10, RZ ;  /* 0x0000001000047824 */ /* 0x000fe200078e00ff */
[----:B------:R-:W-:Y:S01]  /*0ed0*/  LOP3.LUT R15, R2, 0x4, RZ, 0xc0, !PT ;  /* 0x00000004020f7812 */ /* 0x000fe200078ec0ff */
[----:B------:R-:W-:Y:S01]  /*0ee0*/  VIADD R8, R3, UR6 ;  /* 0x0000000603087c36 */ /* 0x000fe20008000000 */
[----:B------:R-:W-:Y:S01]  /*0ef0*/  LEA R2, R0, R5, 0x6 ;  /* 0x0000000500027211 */ /* 0x000fe200078e30ff */
[----:B------:R-:W2:Y:S01]  /*0f00*/  LDC.64 R20, c[0x0][0x220] ;  /* 0x00008800ff147b82 */ /* 0x000ea20000000a00 */
[----:B------:R-:W-:Y:S01]  /*0f10*/  LOP3.LUT R5, R4, 0x30, R9, 0x78, !PT ;  /* 0x0000003004057812 */ /* 0x000fe200078e7809 */
[----:B------:R-:W-:Y:S01]  /*0f20*/  IMAD R0, R0, 0x4, R17 ;  /* 0x0000000400007824 */ /* 0x000fe200078e0211 */
[--C-:B------:R-:W-:Y:S01]  /*0f30*/  SHF.R.S32.HI R7, RZ, 0x2, R10.reuse ;  /* 0x00000002ff077819 */ /* 0x100fe2000001140a */
[----:B------:R-:W-:Y:S01]  /*0f40*/  IMAD.IADD R4, R8, 0x1, R15 ;  /* 0x0000000108047824 */ /* 0x000fe200078e020f */
[----:B------:R-:W-:Y:S01]  /*0f50*/  LOP3.LUT R15, R2, 0x10, R9, 0x78, !PT ;  /* 0x00000010020f7812 */ /* 0x000fe200078e7809 */
[----:B------:R-:W-:Y:S01]  /*0f60*/  IMAD.U32 R5, R0, 0x40, R5 ;  /* 0x0000004000057824 */ /* 0x000fe200078e0005 */
[----:B------:R-:W-:Y:S01]  /*0f70*/  LOP3.LUT R0, R10, 0xf, RZ, 0xc0, !PT ;  /* 0x0000000f0a007812 */ /* 0x000fe200078ec0ff */
[----:B------:R-:W-:Y:S01]  /*0f80*/  IMAD R2, R11, UR4, RZ ;  /* 0x000000040b027c24 */ /* 0x000fe2000f8e02ff */
[----:B------:R-:W-:Y:S01]  /*0f90*/  SGXT R7, R7, 0x1 ;  /* 0x000000010707781a */ /* 0x000fe20000000200 */
[----:B0-----:R-:W-:Y:S01]  /*0fa0*/  IMAD R12, R12, UR7, RZ ;  /* 0x000000070c0c7c24 */ /* 0x001fe2000f8e02ff */
[----:B------:R-:W-:Y:S01]  /*0fb0*/  LEA R6, R6, R15, 0x5 ;  /* 0x0000000f06067211 */ /* 0x000fe200078e28ff */
[----:B------:R-:W-:Y:S01]  /*0fc0*/  ULDC.64 UR4, c[0x0][0x260] ;  /* 0x0000980000047ab9 */ /* 0x000fe20000000a00 */
[----:B------:R-:W-:Y:S01]  /*0fd0*/  SHF.R.U32.HI R15, RZ, 0x4, R10 ;  /* 0x00000004ff0f7819 */ /* 0x000fe2000001160a */
[----:B------:R-:W-:Y:S01]  /*0fe0*/  IMAD.SHL.U32 R157, R2, 0x2, RZ ;  /* 0x00000002029d7824 */ /* 0x000fe200078e00ff */
[----:B------:R-:W-:Y:S01]  /*0ff0*/  LOP3.LUT R7, R7, 0x90, RZ, 0xc0, !PT ;  /* 0x0000009007077812 */ /* 0x000fe200078ec0ff */
[----:B------:R-:W-:Y:S01]  /*1000*/  IMAD.SHL.U32 R156, R12, 0x2, RZ ;  /* 0x000000020c9c7824 */ /* 0x000fe200078e00ff */
[----:B------:R-:W-:Y:S01]  /*1010*/  UIMAD UR4, UR7, UR4, URZ ;  /* 0x00000004070472a4 */ /* 0x000fe2000f8e023f */
[----:B------:R-:W-:Y:S01]  /*1020*/  IMAD R14, R0, UR5, RZ ;  /* 0x00000005000e7c24 */ /* 0x000fe2000f8e02ff */
[----:B------:R-:W-:Y:S01]  /*1030*/  SGXT.U32 R0, R15, 0x3 ;  /* 0x000000030f00781a */ /* 0x000fe20000000000 */
[----:B------:R-:W-:Y:S01]  /*1040*/  IMAD.HI R12, R12, 0x2, RZ ;  /* 0x000000020c0c7827 */ /* 0x000fe200078e02ff */
[----:B------:R-:W-:Y:S01]  /*1050*/  LOP3.LUT R18, R7, 0x10, R9, 0x78, !PT ;  /* 0x0000001007127812 */ /* 0x000fe200078e7809 */
[----:B------:R-:W-:Y:S01]  /*1060*/  USHF.L.U32 UR5, UR4, 0x1, URZ ;  /* 0x0000000104057899 */ /* 0x000fe2000800063f */
[----:B------:R-:W-:Y:S01]  /*1070*/  IADD3 R156, P0, P1, R157, UR8, R156 ;  /* 0x000000089d9c7c10 */ /* 0x000fe2000f91e09c */
[----:B------:R-:W-:Y:S01]  /*1080*/  IMAD.HI R9, R2, 0x2, RZ ;  /* 0x0000000202097827 */ /* 0x000fe200078e02ff */
[----:B------:R-:W-:-:S02]  /*1090*/  SHF.L.U32 R15, R14, 0x1, RZ ;  /* 0x000000010e0f7819 */ /* 0x000fc400000006ff */
[----:B------:R-:W-:Y:S02]  /*10a0*/  CS2R R52, SRZ ;  /* 0x0000000000347805 */ /* 0x000fe4000001ff00 */
[----:B------:R-:W-:Y:S01]  /*10b0*/  SHF.R.U32.HI R8, RZ, 0x1, R17 ;  /* 0x00000001ff087819 */ /* 0x000fe20000011611 */
[----:B-1----:R-:W-:Y:S01]  /*10c0*/  IMAD R2, R0, R23, RZ ;  /* 0x0000001700027224 */ /* 0x002fe200078e02ff */
[----:B------:R-:W-:Y:S01]  /*10d0*/  IADD3.X R157, R9, UR9, R12, P0, P1 ;  /* 0x00000009099d7c10 */ /* 0x000fe200087e240c */
[----:B------:R-:W-:Y:S01]  /*10e0*/  IMAD.HI R14, R14, 0x2, RZ ;  /* 0x000000020e0e7827 */ /* 0x000fe200078e02ff */
[----:B--2---:R-:W-:Y:S01]  /*10f0*/  IADD3 R97, P2, P3, R15, UR5, R20 ;  /* 0x000000050f617c10 */ /* 0x004fe2000fb5e014 */
[----:B------:R-:W-:Y:S01]  /*1100*/  UIMAD.WIDE UR4, UR4, 0x2, URZ ;  /* 0x00000002040478a5 */ /* 0x000fe2000f8e023f */
[----:B------:R-:W-:Y:S01]  /*1110*/  LOP3.LUT R8, R7, R8, RZ, 0x3c, !PT ;  /* 0x0000000807087212 */ /* 0x000fe200078e3cff */
[----:B------:R-:W-:Y:S01]  /*1120*/  IMAD R12, R23, 0x8, R2 ;  /* 0x00000008170c7824 */ /* 0x000fe200078e0202 */
[----:B------:R-:W-:Y:S01]  /*1130*/  LOP3.LUT R17, R7, 0x160, R16, 0xf8, !PT ;  /* 0x0000016007117812 */ /* 0x000fe200078ef810 */
[----:B------:R-:W-:Y:S01]  /*1140*/  IMAD R29, R13, 0xa, RZ ;  /* 0x0000000a0d1d7824 */ /* 0x000fe200078e02ff */
[----:B------:R-:W-:Y:S01]  /*1150*/  LOP3.LUT R7, R16, 0x360, RZ, 0xc0, !PT ;  /* 0x0000036010077812 */ /* 0x000fe200078ec0ff */
[----:B------:R-:W-:Y:S01]  /*1160*/  IMAD R15, R23, 0x8, R12 ;  /* 0x00000008170f7824 */ /* 0x000fe200078e020c */
[----:B------:R-:W-:Y:S01]  /*1170*/  LEA.HI R0, R10, 0x38, RZ, 0x1c ;  /* 0x000000380a007811 */ /* 0x000fe200078fe0ff */
[----:B------:R-:W-:Y:S01]  /*1180*/  IMAD R137, R13, 0x14, RZ ;  /* 0x000000140d897824 */ /* 0x000fe200078e02ff */
[----:B------:R-:W-:Y:S01]  /*1190*/  LOP3.LUT R9, R17, 0x10, R10, 0x78, !PT ;  /* 0x0000001011097812 */ /* 0x000fe200078e780a */
[----:B------:R-:W-:Y:S01]  /*11a0*/  IMAD R139, R13, 0x12, RZ ;  /* 0x000000120d8b7824 */ /* 0x000fe200078e02ff */
[----:B------:R-:W-:Y:S01]  /*11b0*/  LEA R16, R23, R15, 0x3 ;  /* 0x0000000f17107211 */ /* 0x000fe200078e18ff */
[----:B------:R-:W-:Y:S01]  /*11c0*/  IMAD R33, R13, 0xc, RZ ;  /* 0x0000000c0d217824 */ /* 0x000fe200078e02ff */
[----:B------:R-:W-:Y:S01]  /*11d0*/  IADD3 R7, R8, UR6, R7 ;  /* 0x0000000608077c10 */ /* 0x000fe2000fffe007 */
[----:B------:R-:W-:Y:S01]  /*11e0*/  IMAD.IADD R8, R18, 0x1, R19 ;  /* 0x0000000112087824 */ /* 0x000fe200078e0213 */
[C---:B------:R-:W-:Y:S01]  /*11f0*/  LOP3.LUT P1, RZ, R10.reuse, 0x3, RZ, 0xc0, !PT ;  /* 0x000000030aff7812 */ /* 0x040fe2000782c0ff */
[----:B------:R-:W-:Y:S01]  /*1200*/  IMAD R17, R23, 0x8, R16 ;  /* 0x0000000817117824 */ /* 0x000fe200078e0210 */
[C---:B------:R-:W-:Y:S01]  /*1210*/  LOP3.LUT P0, RZ, R10.reuse, 0x1, RZ, 0xc0, !PT ;  /* 0x000000010aff7812 */ /* 0x040fe2000780c0ff */
[C---:B------:R-:W-:Y:S01]  /*1220*/  IMAD R135, R13.reuse, 0x16, RZ ;  /* 0x000000160d877824 */ /* 0x040fe200078e02ff */
[----:B------:R-:W-:Y:S01]  /*1230*/  LEA.HI R10, R10, 0x78, RZ, 0x1c ;  /* 0x000000780a0a7811 */ /* 0x000fe200078fe0ff */
[----:B------:R-:W-:Y:S01]  /*1240*/  IMAD R25, R13, 0x9, RZ ;  /* 0x000000090d197824 */ /* 0x000fe200078e02ff */
[----:B------:R-:W-:Y:S01]  /*1250*/  IADD3.X R19, R14, UR5, R21, P2, P3 ;  /* 0x000000050e137c10 */ /* 0x000fe200097e6415 */
[----:B------:R-:W-:Y:S01]  /*1260*/  IMAD R14, R0, R23, RZ ;  /* 0x00000017000e7224 */ /* 0x000fe200078e02ff */
[-C--:B------:R-:W-:Y:S01]  /*1270*/  LEA R124, P3, R2, R97.reuse, 0x1 ;  /* 0x00000061027c7211 */ /* 0x080fe200078608ff */
[C---:B------:R-:W-:Y:S01]  /*1280*/  IMAD R0, R23.reuse, 0x8, R17 ;  /* 0x0000000817007824 */ /* 0x040fe200078e0211 */
[----:B------:R-:W-:Y:S01]  /*1290*/  LEA R122, P4, R12, R97, 0x1 ;  /* 0x000000610c7a7211 */ /* 0x000fe200078808ff */
[----:B------:R-:W-:Y:S01]  /*12a0*/  IMAD R18, R10, R23, RZ ;  /* 0x000000170a127224 */ /* 0x000fe200078e02ff */
[----:B------:R-:W-:Y:S01]  /*12b0*/  LEA.HI.X.SX32 R125, R2, R19, 0x1, P3 ;  /* 0x00000013027d7211 */ /* 0x000fe200018f0eff */
[----:B------:R-:W-:Y:S01]  /*12c0*/  IMAD R10, R23, 0x8, R0 ;  /* 0x00000008170a7824 */ /* 0x000fe200078e0200 */
[----:B------:R-:W-:Y:S01]  /*12d0*/  LEA R110, P5, R14, R97, 0x1 ;  /* 0x000000610e6e7211 */ /* 0x000fe200078a08ff */
[C---:B------:R-:W-:Y:S01]  /*12e0*/  IMAD R21, R13.reuse, 0x6, RZ ;  /* 0x000000060d157824 */ /* 0x040fe200078e02ff */
[-C--:B------:R-:W-:Y:S01]  /*12f0*/  LEA.HI.X.SX32 R123, R12, R19.reuse, 0x1, P4 ;  /* 0x000000130c7b7211 */ /* 0x080fe200020f0eff */
[----:B------:R-:W-:Y:S01]  /*1300*/  IMAD R133, R13, 0x18, RZ ;  /* 0x000000180d857824 */ /* 0x000fe200078e02ff */
[----:B------:R-:W-:Y:S01]  /*1310*/  LEA R2, R23, R10, 0x4 ;  /* 0x0000000a17027211 */ /* 0x000fe200078e20ff */
[C---:B------:R-:W-:Y:S01]  /*1320*/  IMAD R131, R13.reuse, 0x1a, RZ ;  /* 0x0000001a0d837824 */ /* 0x040fe200078e02ff */
[----:B------:R-:W-:Y:S01]  /*1330*/  LEA.HI.X.SX32 R111, R14, R19, 0x1, P5 ;  /* 0x000000130e6f7211 */ /* 0x000fe200028f0eff */
[----:B------:R-:W-:Y:S01]  /*1340*/  IMAD R37, R13, 0xe, RZ ;  /* 0x0000000e0d257824 */ /* 0x000fe200078e02ff */
[-C--:B------:R-:W-:Y:S01]  /*1350*/  LEA R120, P3, R15, R97.reuse, 0x1 ;  /* 0x000000610f787211 */ /* 0x080fe200078608ff */
[----:B------:R-:W-:Y:S01]  /*1360*/  IMAD R12, R23, 0x8, R2 ;  /* 0x00000008170c7824 */ /* 0x000fe200078e0202 */
[----:B------:R-:W-:Y:S01]  /*1370*/  LEA R94, P2, R18, R97, 0x1 ;  /* 0x00000061125e7211 */ /* 0x000fe200078408ff */
[----:B------:R-:W-:Y:S01]  /*1380*/  IMAD R31, R13, 0xb, RZ ;  /* 0x0000000b0d1f7824 */ /* 0x000fe200078e02ff */
[----:B------:R-:W-:Y:S01]  /*1390*/  LEA.HI.X.SX32 R121, R15, R19, 0x1, P3 ;  /* 0x000000130f797211 */ /* 0x000fe200018f0eff */
[----:B------:R-:W-:Y:S01]  /*13a0*/  IMAD R14, R23, 0x8, R12 ;  /* 0x00000008170e7824 */ /* 0x000fe200078e020c */
[-C--:B------:R-:W-:Y:S01]  /*13b0*/  LEA R118, P4, R16, R97.reuse, 0x1 ;  /* 0x0000006110767211 */ /* 0x080fe200078808ff */
[----:B------:R-:W-:Y:S01]  /*13c0*/  IMAD R129, R13, 0x1c, RZ ;  /* 0x0000001c0d817824 */ /* 0x000fe200078e02ff */
[----:B------:R-:W-:Y:S01]  /*13d0*/  LEA R114, P3, R0, R97, 0x1 ;  /* 0x0000006100727211 */ /* 0x000fe200078608ff */
[----:B------:R-:W-:Y:S01]  /*13e0*/  IMAD R15, R23, 0x8, R14 ;  /* 0x00000008170f7824 */ /* 0x000fe200078e020e */
[-C--:B------:R-:W-:Y:S01]  /*13f0*/  LEA.HI.X.SX32 R95, R18, R19.reuse, 0x1, P2 ;  /* 0x00000013125f7211 */ /* 0x080fe200010f0eff */
[C---:B------:R-:W-:Y:S01]  /*1400*/  IMAD R35, R13.reuse, 0xd, RZ ;  /* 0x0000000d0d237824 */ /* 0x040fe200078e02ff */
[----:B------:R-:W-:Y:S01]  /*1410*/  LEA.HI.X.SX32 R119, R16, R19, 0x1, P4 ;  /* 0x0000001310777211 */ /* 0x000fe200020f0eff */
[----:B------:R-:W-:Y:S01]  /*1420*/  IMAD R127, R13, 0x1e, RZ ;  /* 0x0000001e0d7f7824 */ /* 0x000fe200078e02ff */
[----:B------:R-:W-:Y:S01]  /*1430*/  LEA R116, P2, R17, R97, 0x1 ;  /* 0x0000006111747211 */ /* 0x000fe200078408ff */
[C---:B------:R-:W-:Y:S01]  /*1440*/  IMAD.SHL.U32 R63, R13.reuse, 0x8, RZ ;  /* 0x000000080d3f7824 */ /* 0x040fe200078e00ff */
[----:B------:R-:W-:Y:S01]  /*1450*/  LEA.HI.X.SX32 R115, R0, R19, 0x1, P3 ;  /* 0x0000001300737211 */ /* 0x000fe200018f0eff */
[----:B------:R-:W-:Y:S01]  /*1460*/  IMAD R65, R13, 0xf, RZ ;  /* 0x0000000f0d417824 */ /* 0x000fe200078e02ff */
[C---:B------:R-:W-:Y:S01]  /*1470*/  LEA R112, P4, R10.reuse, R97, 0x1 ;  /* 0x000000610a707211 */ /* 0x040fe200078808ff */
[----:B------:R-:W-:Y:S01]  /*1480*/  IMAD.MOV.U32 R91, RZ, RZ, -0x800000 ;  /* 0xff800000ff5b7424 */ /* 0x000fe200078e00ff */
[----:B------:R-:W-:Y:S01]  /*1490*/  LEA R0, R23, R15, 0x3 ;  /* 0x0000000f17007211 */ /* 0x000fe200078e18ff */
[----:B------:R-:W-:Y:S01]  /*14a0*/  IMAD.MOV.U32 R89, RZ, RZ, -0x800000 ;  /* 0xff800000ff597424 */ /* 0x000fe200078e00ff */
[-C--:B------:R-:W-:Y:S01]  /*14b0*/  LEA.HI.X.SX32 R117, R17, R19.reuse, 0x1, P2 ;  /* 0x0000001311757211 */ /* 0x080fe200010f0eff */
[----:B------:R-:W-:Y:S01]  /*14c0*/  IMAD R17, R13, 0x3, RZ ;  /* 0x000000030d117824 */ /* 0x000fe200078e02ff */
[----:B------:R-:W-:Y:S01]  /*14d0*/  LEA.HI.X.SX32 R113, R10, R19, 0x1, P4 ;  /* 0x000000130a717211 */ /* 0x000fe200020f0eff */
[----:B------:R-:W-:Y:S01]  /*14e0*/  IMAD R10, R23, 0x8, R0 ;  /* 0x00000008170a7824 */ /* 0x000fe200078e0200 */
[----:B------:R-:W-:-:S02]  /*14f0*/  LEA R108, P2, R2, R97, 0x1 ;  /* 0x00000061026c7211 */ /* 0x000fc400078408ff */
[----:B------:R-:W-:Y:S02]  /*1500*/  CS2R R54, SRZ ;  /* 0x0000000000367805 */ /* 0x000fe4000001ff00 */
[----:B------:R-:W-:Y:S02]  /*1510*/  LEA R106, P3, R12, R97, 0x1 ;  /* 0x000000610c6a7211 */ /* 0x000fe400078608ff */
[----:B------:R-:W-:Y:S02]  /*1520*/  CS2R R38, SRZ ;  /* 0x0000000000267805 */ /* 0x000fe4000001ff00 */
[----:B------:R-:W-:Y:S01]  /*1530*/  LEA.HI.X.SX32 R109, R2, R19, 0x1, P2 ;  /* 0x00000013026d7211 */ /* 0x000fe200010f0eff */
[----:B------:R-:W-:Y:S01]  /*1540*/  IMAD R2, R23, 0x8, R10 ;  /* 0x0000000817027824 */ /* 0x000fe200078e020a */
[----:B------:R-:W-:Y:S01]  /*1550*/  LEA R104, P4, R14, R97, 0x1 ;  /* 0x000000610e687211 */ /* 0x000fe200078808ff */
[----:B------:R-:W-:Y:S01]  /*1560*/  IMAD R23, R13, 0x7, RZ ;  /* 0x000000070d177824 */ /* 0x000fe200078e02ff */
[----:B------:R-:W-:-:S02]  /*1570*/  LEA.HI.X.SX32 R107, R12, R19, 0x1, P3 ;  /* 0x000000130c6b7211 */ /* 0x000fc400018f0eff */
[----:B------:R-:W-:Y:S02]  /*1580*/  CS2R R40, SRZ ;  /* 0x0000000000287805 */ /* 0x000fe4000001ff00 */
[----:B------:R-:W-:Y:S02]  /*1590*/  LEA.HI.X.SX32 R105, R14, R19, 0x1, P4 ;  /* 0x000000130e697211 */ /* 0x000fe400020f0eff */
[----:B------:R-:W-:Y:S02]  /*15a0*/  CS2R R42, SRZ ;  /* 0x00000000002a7805 */ /* 0x000fe4000001ff00 */
[-C--:B------:R-:W-:Y:S02]  /*15b0*/  LEA R102, P2, R15, R97.reuse, 0x1 ;  /* 0x000000610f667211 */ /* 0x080fe400078408ff */
[----:B------:R-:W-:Y:S02]  /*15c0*/  CS2R R44, SRZ ;  /* 0x00000000002c7805 */ /* 0x000fe4000001ff00 */
[----:B------:R-:W-:-:S02]  /*15d0*/  LEA R100, P3, R0, R97, 0x1 ;  /* 0x0000006100647211 */ /* 0x000fc400078608ff */
[----:B------:R-:W-:Y:S02]  /*15e0*/  CS2R R46, SRZ ;  /* 0x00000000002e7805 */ /* 0x000fe4000001ff00 */
[-C--:B------:R-:W-:Y:S02]  /*15f0*/  LEA R98, P4, R10, R97.reuse, 0x1 ;  /* 0x000000610a627211 */ /* 0x080fe400078808ff */
[----:B------:R-:W-:Y:S02]  /*1600*/  CS2R R48, SRZ ;  /* 0x0000000000307805 */ /* 0x000fe4000001ff00 */
[----:B------:R-:W-:Y:S02]  /*1610*/  LEA R96, P5, R2, R97, 0x1 ;  /* 0x0000006102607211 */ /* 0x000fe400078a08ff */
[----:B------:R-:W-:Y:S02]  /*1620*/  CS2R R50, SRZ ;  /* 0x0000000000327805 */ /* 0x000fe4000001ff00 */
[-C--:B------:R-:W-:Y:S01]  /*1630*/  LEA.HI.X.SX32 R103, R15, R19.reuse, 0x1, P2 ;  /* 0x000000130f677211 */ /* 0x080fe200010f0eff */
[----:B------:R-:W-:Y:S01]  /*1640*/  IMAD.SHL.U32 R15, R13, 0x2, RZ ;  /* 0x000000020d0f7824 */ /* 0x000fe200078e00ff */
[-C--:B------:R-:W-:Y:S01]  /*1650*/  LEA.HI.X.SX32 R101, R0, R19.reuse, 0x1, P3 ;  /* 0x0000001300657211 */ /* 0x080fe200018f0eff */
[----:B------:R-:W-:Y:S01]  /*1660*/  IMAD.MOV.U32 R0, RZ, RZ, 0x3f800000 ;  /* 0x3f800000ff007424 */ /* 0x000fe200078e00ff */
[-C--:B------:R-:W-:Y:S01]  /*1670*/  LEA.HI.X.SX32 R99, R10, R19.reuse, 0x1, P4 ;  /* 0x000000130a637211 */ /* 0x080fe200020f0eff */
[----:B------:R-:W-:Y:S01]  /*1680*/  IMAD.SHL.U32 R10, R11, 0x2, RZ ;  /* 0x000000020b0a7824 */ /* 0x000fe200078e00ff */
[----:B------:R-:W-:Y:S01]  /*1690*/  LEA.HI.X.SX32 R97, R2, R19, 0x1, P5 ;  /* 0x0000001302617211 */ /* 0x000fe200028f0eff */
[----:B------:R-:W-:Y:S01]  /*16a0*/  IMAD R19, R13, 0x5, RZ ;  /* 0x000000050d137824 */ /* 0x000fe200078e02ff */
[-C--:B------:R-:W-:Y:S01]  /*16b0*/  IADD3 R136, P6, R137, R156.reuse, RZ ;  /* 0x0000009c89887210 */ /* 0x080fe20007fde0ff */
[----:B------:R-:W-:Y:S01]  /*16c0*/  IMAD.MOV.U32 R2, RZ, RZ, 0x3f800000 ;  /* 0x3f800000ff027424 */ /* 0x000fe200078e00ff */
[----:B------:R-:W-:-:S02]  /*16d0*/  IADD3 R146, P5, R29, R156, RZ ;  /* 0x0000009c1d927210 */ /* 0x000fc40007fbe0ff */
[----:B------:R-:W-:Y:S02]  /*16e0*/  CS2R R56, SRZ ;  /* 0x0000000000387805 */ /* 0x000fe4000001ff00 */
[-C--:B------:R-:W-:Y:S02]  /*16f0*/  LEA.HI.X.SX32 R137, R29, R157.reuse, 0x1, P6 ;  /* 0x0000009d1d897211 */ /* 0x080fe400030f0eff */
[----:B------:R-:W-:Y:S02]  /*1700*/  CS2R R28, SRZ ;  /* 0x00000000001c7805 */ /* 0x000fe4000001ff00 */
[----:B------:R-:W-:Y:S02]  /*1710*/  LEA.HI.X.SX32 R147, R19, R157, 0x1, P5 ;  /* 0x0000009d13937211 */ /* 0x000fe400028f0eff */
[----:B------:R-:W-:Y:S02]  /*1720*/  CS2R R58, SRZ ;  /* 0x00000000003a7805 */ /* 0x000fe4000001ff00 */
[-C--:B------:R-:W-:Y:S01]  /*1730*/  IADD3 R138, P4, R139, R156.reuse, RZ ;  /* 0x0000009c8b8a7210 */ /* 0x080fe20007f9e0ff */
[----:B------:R-:W-:Y:S01]  /*1740*/  UMOV UR4, URZ ;  /* 0x0000003f00047c82 */ /* 0x000fe20008000000 */
[-C--:B------:R-:W-:Y:S01]  /*1750*/  IADD3 R150, P5, R21, R156.reuse, RZ ;  /* 0x0000009c15967210 */ /* 0x080fe20007fbe0ff */
[----:B------:R-:W-:Y:S01]  /*1760*/  ULDC UR9, c[0x0][0x238] ;  /* 0x00008e0000097ab9 */ /* 0x000fe20000000800 */
[----:B------:R-:W-:-:S02]  /*1770*/  IADD3 R144, P6, R33, R156, RZ ;  /* 0x0000009c21907210 */ /* 0x000fc40007fde0ff */
[-C--:B------:R-:W-:Y:S02]  /*1780*/  IADD3 R134, P2, R135, R156.reuse, RZ ;  /* 0x0000009c87867210 */ /* 0x080fe40007f5e0ff */
[-C--:B------:R-:W-:Y:S02]  /*1790*/  LEA.HI.X.SX32 R139, R25, R157.reuse, 0x1, P4 ;  /* 0x0000009d198b7211 */ /* 0x080fe400020f0eff */
[-C--:B------:R-:W-:Y:S02]  /*17a0*/  LEA.HI.X.SX32 R151, R17, R157.reuse, 0x1, P5 ;  /* 0x0000009d11977211 */ /* 0x080fe400028f0eff */
[----:B------:R-:W-:Y:S02]  /*17b0*/  LEA.HI.X.SX32 R145, R21, R157, 0x1, P6 ;  /* 0x0000009d15917211 */ /* 0x000fe400030f0eff */
[-C--:B------:R-:W-:Y:S02]  /*17c0*/  IADD3 R132, P3, R133, R156.reuse, RZ ;  /* 0x0000009c85847210 */ /* 0x080fe40007f7e0ff */
[----:B------:R-:W-:-:S02]  /*17d0*/  IADD3 R130, P4, R131, R156, RZ ;  /* 0x0000009c83827210 */ /* 0x000fc40007f9e0ff */
[-C--:B------:R-:W-:Y:S02]  /*17e0*/  IADD3 R142, P5, R37, R156.reuse, RZ ;  /* 0x0000009c258e7210 */ /* 0x080fe40007fbe0ff */
[-C--:B------:R-:W-:Y:S02]  /*17f0*/  IADD3 R154, P6, R15, R156.reuse, RZ ;  /* 0x0000009c0f9a7210 */ /* 0x080fe40007fde0ff */
[-C--:B------:R-:W-:Y:S02]  /*1800*/  LEA.HI.X.SX32 R135, R31, R157.reuse, 0x1, P2 ;  /* 0x0000009d1f877211 */ /* 0x080fe400010f0eff */
[----:B------:R-:W-:Y:S02]  /*1810*/  CS2R R30, SRZ ;  /* 0x00000000001e7805 */ /* 0x000fe4000001ff00 */
[----:B------:R-:W-:Y:S02]  /*1820*/  IADD3 R128, P2, R129, R156, RZ ;  /* 0x0000009c81807210 */ /* 0x000fe40007f5e0ff */
[----:B------:R-:W-:-:S02]  /*1830*/  LEA.HI.X.SX32 R133, R33, R157, 0x1, P3 ;  /* 0x0000009d21857211 */ /* 0x000fc400018f0eff */
[----:B------:R-:W-:Y:S02]  /*1840*/  CS2R R32, SRZ ;  /* 0x0000000000207805 */ /* 0x000fe4000001ff00 */
[-C--:B------:R-:W-:Y:S02]  /*1850*/  LEA.HI.X.SX32 R131, R35, R157.reuse, 0x1, P4 ;  /* 0x0000009d23837211 */ /* 0x080fe400020f0eff */
[----:B------:R-:W-:Y:S02]  /*1860*/  CS2R R34, SRZ ;  /* 0x0000000000227805 */ /* 0x000fe4000001ff00 */
[-C--:B------:R-:W-:Y:S02]  /*1870*/  LEA.HI.X.SX32 R143, R23, R157.reuse, 0x1, P5 ;  /* 0x0000009d178f7211 */ /* 0x080fe400028f0eff */
[C---:B------:R-:W-:Y:S02]  /*1880*/  LEA.HI.X.SX32 R155, R13.reuse, R157, 0x1, P6 ;  /* 0x0000009d0d9b7211 */ /* 0x040fe400030f0eff */
[----:B------:R-:W-:-:S02]  /*1890*/  SHF.L.U32 R61, R13, 0x2, RZ ;  /* 0x000000020d3d7819 */ /* 0x000fc400000006ff */
[CC--:B------:R-:W-:Y:S02]  /*18a0*/  LEA R152, P3, R13.reuse, R156.reuse, 0x2 ;  /* 0x0000009c0d987211 */ /* 0x0c0fe400078610ff */
[CC--:B------:R-:W-:Y:S02]  /*18b0*/  LEA R148, P4, R13.reuse, R156.reuse, 0x3 ;  /* 0x0000009c0d947211 */ /* 0x0c0fe400078818ff */
[-C--:B------:R-:W-:Y:S01]  /*18c0*/  LEA R140, P5, R13, R156.reuse, 0x4 ;  /* 0x0000009c0d8c7211 */ /* 0x080fe200078a20ff */
[----:B------:R-:W-:Y:S01]  /*18d0*/  IMAD.MOV.U32 R13, RZ, RZ, RZ ;  /* 0x000000ffff0d7224 */ /* 0x000fe200078e00ff */
[----:B------:R-:W-:Y:S02]  /*18e0*/  IADD3 R126, P6, R127, R156, RZ ;  /* 0x0000009c7f7e7210 */ /* 0x000fe40007fde0ff */
[----:B------:R-:W-:Y:S02]  /*18f0*/  LEA.HI.X.SX32 R129, R37, R157, 0x1, P2 ;  /* 0x0000009d25817211 */ /* 0x000fe400010f0eff */
[----:B------:R-:W-:-:S02]  /*1900*/  CS2R R36, SRZ ;  /* 0x0000000000247805 */ /* 0x000fc4000001ff00 */
[C---:B------:R-:W-:Y:S02]  /*1910*/  ISETP.GE.U32.AND P2, PT, R11.reuse, 0x40, PT ;  /* 0x000000400b00780c */ /* 0x040fe40003f46070 */
[C---:B------:R-:W-:Y:S02]  /*1920*/  ISETP.LT.U32.AND P1, PT, R11.reuse, 0x40, !P1 ;  /* 0x000000400b00780c */ /* 0x040fe40004f21070 */
[C---:B------:R-:W-:Y:S02]  /*1930*/  ISETP.LT.U32.AND P0, PT, R11.reuse, 0x40, !P0 ;  /* 0x000000400b00780c */ /* 0x040fe40004701070 */
[----:B------:R-:W-:Y:S02]  /*1940*/  LEA R11, R11, UR6, 0x2 ;  /* 0x000000060b0b7c11 */ /* 0x000fe4000f8e10ff */
[----:B------:R-:W-:Y:S02]  /*1950*/  MOV R92, 0xff800000 ;  /* 0xff800000005c7802 */ /* 0x000fe40000000f00 */
[----:B------:R-:W-:-:S02]  /*1960*/  MOV R90, 0xff800000 ;  /* 0xff800000005a7802 */ /* 0x000fc40000000f00 */
[----:B------:R-:W-:Y:S02]  /*1970*/  MOV R25, 0x3f800000 ;  /* 0x3f80000000197802 */ /* 0x000fe40000000f00 */
[C---:B------:R-:W-:Y:S02]  /*1980*/  LOP3.LUT R17, R10.reuse, 0x10, RZ, 0x3c, !PT ;  /* 0x000000100a117812 */ /* 0x040fe400078e3cff */
[C---:B------:R-:W-:Y:S02]  /*1990*/  LOP3.LUT R18, R10.reuse, 0x20, RZ, 0x3c, !PT ;  /* 0x000000200a127812 */ /* 0x040fe400078e3cff */
[C---:B------:R-:W-:Y:S02]  /*19a0*/  LOP3.LUT R19, R10.reuse, 0x30, RZ, 0x3c, !PT ;  /* 0x000000300a137812 */ /* 0x040fe400078e3cff */
[C---:B------:R-:W-:Y:S02]  /*19b0*/  LOP3.LUT R20, R10.reuse, 0x40, RZ, 0x3c, !PT ;  /* 0x000000400a147812 */ /* 0x040fe400078e3cff */
[----:B------:R-:W-:-:S02]  /*19c0*/  LOP3.LUT R21, R10, 0x50, RZ, 0x3c, !PT ;  /* 0x000000500a157812 */ /* 0x000fc400078e3cff */
[C---:B------:R-:W-:Y:S02]  /*19d0*/  LOP3.LUT R22, R10.reuse, 0x60, RZ, 0x3c, !PT ;  /* 0x000000600a167812 */ /* 0x040fe400078e3cff */
[----:B------:R-:W-:Y:S02]  /*19e0*/  LOP3.LUT R23, R10, 0x70, RZ, 0x3c, !PT ;  /* 0x000000700a177812 */ /* 0x000fe400078e3cff */
[----:B------:R-:W-:Y:S02]  /*19f0*/  LOP3.LUT R12, R6, 0x20, RZ, 0x3c, !PT ;  /* 0x00000020060c7812 */ /* 0x000fe400078e3cff */
[----:B------:R-:W-:Y:S02]  /*1a00*/  LOP3.LUT R14, R5, 0x40, RZ, 0x3c, !PT ;  /* 0x00000040050e7812 */ /* 0x000fe400078e3cff */
[-C--:B------:R-:W-:Y:S02]  /*1a10*/  LEA.HI.X.SX32 R153, R15, R157.reuse, 0x1, P3 ;  /* 0x0000009d0f997211 */ /* 0x080fe400018f0eff */
[----:B------:R-:W-:-:S02]  /*1a20*/  LEA.HI.X.SX32 R149, R61, R157, 0x1, P4 ;  /* 0x0000009d3d957211 */ /* 0x000fc400020f0eff */
[-C--:B------:R-:W-:Y:S02]  /*1a30*/  LEA.HI.X.SX32 R141, R63, R157.reuse, 0x1, P5 ;  /* 0x0000009d3f8d7211 */ /* 0x080fe400028f0eff */
[----:B------:R-:W-:-:S07]  /*1a40*/  LEA.HI.X.SX32 R127, R65, R157, 0x1, P6 ;  /* 0x0000009d417f7211 */ /* 0x000fce00030f0eff */
.L_x_1:
[----:B------:R-:W-:-:S04]  /*1a50*/  IMAD.WIDE R60, R13, 0x2, R156 ;  /* 0x000000020d3c7825 */ /* 0x000fc800078e029c */
[C---:B------:R-:W-:Y:S01]  /*1a60*/  IMAD.WIDE R78, R13.reuse, 0x2, R154 ;  /* 0x000000020d4e7825 */ /* 0x040fe200078e029a */
[----:B------:R0:W2:Y:S03]  /*1a70*/  LDG.E.U16 R81, desc[UR10][R60.64] ;  /* 0x0000000a3c517981 */ /* 0x0000a6000c1e1500 */
[C---:B------:R-:W-:Y:S01]  /*1a80*/  IMAD.WIDE R74, R13.reuse, 0x2, R150 ;  /* 0x000000020d4a7825 */ /* 0x040fe200078e0296 */
[----:B------:R-:W3:Y:S03]  /*1a90*/  LDG.E.U16 R80, desc[UR10][R78.64] ;  /* 0x0000000a4e507981 */ /* 0x000ee6000c1e1500 */
[C---:B------:R-:W-:Y:S01]  /*1aa0*/  IMAD.WIDE R68, R13.reuse, 0x2, R140 ;  /* 0x000000020d447825 */ /* 0x040fe200078e028c */
[----:B------:R1:W4:Y:S03]  /*1ab0*/  LDG.E.U16 R82, desc[UR10][R74.64] ;  /* 0x0000000a4a527981 */ /* 0x000326000c1e1500 */
[----:B------:R-:W-:-:S02]  /*1ac0*/  IMAD.WIDE R76, R13, 0x2, R152 ;  /* 0x000000020d4c7825 */ /* 0x000fc400078e0298 */
[----:B------:R-:W5:Y:S02]  /*1ad0*/  LDG.E.U16 R69, desc[UR10][R68.64] ;  /* 0x0000000a44457981 */ /* 0x000f64000c1e1500 */
[C---:B------:R-:W-:Y:S02]  /*1ae0*/  IMAD.WIDE R70, R13.reuse, 0x2, R148 ;  /* 0x000000020d467825 */ /* 0x040fe400078e0294 */
[----:B------:R-:W4:Y:S02]  /*1af0*/  LDG.E.U16 R83, desc[UR10][R76.64] ;  /* 0x0000000a4c537981 */ /* 0x000f24000c1e1500 */
[C---:B------:R-:W-:Y:S02]  /*1b00*/  IMAD.WIDE R66, R13.reuse, 0x2, R138 ;  /* 0x000000020d427825 */ /* 0x040fe400078e028a */
[----:B------:R1:W4:Y:S02]  /*1b10*/  LDG.E.U16 R85, desc[UR10][R70.64] ;  /* 0x0000000a46557981 */ /* 0x000324000c1e1500 */
[----:B------:R-:W-:-:S02]  /*1b20*/  IMAD.WIDE R72, R13, 0x2, R146 ;  /* 0x000000020d487825 */ /* 0x000fc400078e0292 */
[----:B------:R-:W4:Y:S02]  /*1b30*/  LDG.E.U16 R66, desc[UR10][R66.64] ;  /* 0x0000000a42427981 */ /* 0x000f24000c1e1500 */
[C---:B------:R-:W-:Y:S02]  /*1b40*/  IMAD.WIDE R64, R13.reuse, 0x2, R136 ;  /* 0x000000020d407825 */ /* 0x040fe400078e0288 */
[----:B------:R1:W4:Y:S02]  /*1b50*/  LDG.E.U16 R84, desc[UR10][R72.64] ;  /* 0x0000000a48547981 */ /* 0x000324000c1e1500 */
[C---:B0-----:R-:W-:Y:S02]  /*1b60*/  IMAD.WIDE R60, R13.reuse, 0x2, R134 ;  /* 0x000000020d3c7825 */ /* 0x041fe400078e0286 */
[----:B------:R-:W4:Y:S02]  /*1b70*/  LDG.E.U16 R65, desc[UR10][R64.64] ;  /* 0x0000000a40417981 */ /* 0x000f24000c1e1500 */
[----:B------:R-:W-:-:S02]  /*1b80*/  IMAD.WIDE R62, R13, 0x2, R132 ;  /* 0x000000020d3e7825 */ /* 0x000fc400078e0284 */
[----:B------:R-:W4:Y:S02]  /*1b90*/  LDG.E.U16 R60, desc[UR10][R60.64] ;  /* 0x0000000a3c3c7981 */ /* 0x000f24000c1e1500 */
[C---:B-1----:R-:W-:Y:S02]  /*1ba0*/  IMAD.WIDE R74, R13.reuse, 0x2, R130 ;  /* 0x000000020d4a7825 */ /* 0x042fe400078e0282 */
[----:B------:R-:W4:Y:S02]  /*1bb0*/  LDG.E.U16 R87, desc[UR10][R62.64] ;  /* 0x0000000a3e577981 */ /* 0x000f24000c1e1500 */
[C---:B------:R-:W-:Y:S02]  /*1bc0*/  IMAD.WIDE R78, R13.reuse, 0x2, R144 ;  /* 0x000000020d4e7825 */ /* 0x040fe400078e0290 */
[----:B------:R-:W4:Y:S02]  /*1bd0*/  LDG.E.U16 R158, desc[UR10][R74.64] ;  /* 0x0000000a4a9e7981 */ /* 0x000f24000c1e1500 */
[----:B------:R-:W-:-:S02]  /*1be0*/  IMAD.WIDE R70, R13, 0x2, R128 ;  /* 0x000000020d467825 */ /* 0x000fc400078e0280 */
[----:B------:R-:W4:Y:S02]  /*1bf0*/  LDG.E.U16 R79, desc[UR10][R78.64] ;  /* 0x0000000a4e4f7981 */ /* 0x000f24000c1e1500 */
[C---:B------:R-:W-:Y:S02]  /*1c00*/  IMAD.WIDE R76, R13.reuse, 0x2, R142 ;  /* 0x000000020d4c7825 */ /* 0x040fe400078e028e */
[----:B------:R-:W4:Y:S02]  /*1c10*/  LDG.E.U16 R67, desc[UR10][R70.64] ;  /* 0x0000000a46437981 */ /* 0x000f24000c1e1500 */
[----:B------:R-:W-:Y:S02]  /*1c20*/  IMAD.WIDE R72, R13, 0x2, R126 ;  /* 0x000000020d487825 */ /* 0x000fe400078e027e */
[----:B------:R-:W4:Y:S04]  /*1c30*/  LDG.E.U16 R76, desc[UR10][R76.64] ;  /* 0x0000000a4c4c7981 */ /* 0x000f28000c1e1500 */
[----:B------:R-:W4:Y:S01]  /*1c40*/  LDG.E.U16 R160, desc[UR10][R72.64] ;  /* 0x0000000a48a07981 */ /* 0x000f22000c1e1500 */
[----:B------:R-:W-:Y:S06]  /*1c50*/  BAR.SYNC.DEFER_BLOCKING 0x0 ;  /* 0x0000000000007b1d */ /* 0x000fec0000010000 */
[----:B--2---:R-:W-:Y:S04]  /*1c60*/  STS.U16 [R10+UR6+0x2000], R81 ;  /* 0x002000510a007988 */ /* 0x004fe80008000406 */
[----:B-----5:R-:W-:Y:S04]  /*1c70*/  STS.U16 [R10+UR6+0x2800], R69 ;  /* 0x002800450a007988 */ /* 0x020fe80008000406 */
[----:B---3--:R-:W-:Y:S04]  /*1c80*/  STS.U16 [R17+UR6+0x2100], R80 ;  /* 0x0021005011007988 */ /* 0x008fe80008000406 */
[----:B----4-:R-:W-:Y:S04]  /*1c90*/  STS.U16 [R17+UR6+0x2900], R66 ;  /* 0x0029004211007988 */ /* 0x010fe80008000406 */
[----:B------:R-:W-:Y:S04]  /*1ca0*/  STS.U16 [R18+UR6+0x2200], R83 ;  /* 0x0022005312007988 */ /* 0x000fe80008000406 */
        /* <DEDUP_REMOVED lines=10> */
[----:B------:R-:W-:Y:S01]  /*1d50*/  STS.U16 [R23+UR6+0x2f00], R160 ;  /* 0x002f00a017007988 */ /* 0x000fe20008000406 */
[----:B------:R-:W-:Y:S06]  /*1d60*/  BAR.SYNC.DEFER_BLOCKING 0x0 ;  /* 0x0000000000007b1d */ /* 0x000fec0000010000 */
[----:B------:R-:W-:Y:S04]  /*1d70*/  LDSM.16.MT88.4 R80, [R6+UR6] ;  /* 0x000000060650783b */ /* 0x000fe80008004200 */
[----:B------:R-:W0:Y:S04]  /*1d80*/  LDSM.16.M88.4 R60, [R5+UR6+0x2000] ;  /* 0x00200006053c783b */ /* 0x000e280008000200 */
[----:B------:R-:W1:Y:S04]  /*1d90*/  LDSM.16.MT88.4 R72, [R12+UR6] ;  /* 0x000000060c48783b */ /* 0x000e680008004200 */
[----:B------:R-:W2:Y:S04]  /*1da0*/  LDSM.16.MT88.4 R68, [R6+UR6+0x400] ;  /* 0x000400060644783b */ /* 0x000ea80008004200 */
[----:B------:R-:W3:Y:S04]  /*1db0*/  LDSM.16.MT88.4 R84, [R12+UR6+0x400] ;  /* 0x000400060c54783b */ /* 0x000ee80008004200 */
[----:B------:R-:W-:Y:S04]  /*1dc0*/  LDSM.16.MT88.4 R64, [R6+UR6+0x800] ;  /* 0x000800060640783b */ /* 0x000fe80008004200 */
[----:B------:R-:W4:Y:S01]  /*1dd0*/  LDSM.16.M88.4 R76, [R14+UR6+0x2000] ;  /* 0x002000060e4c783b */ /* 0x000f220008000200 */
[-C--:B0-----:R-:W-:Y:S06]  /*1de0*/  HMMA.16816.F32.BF16 R80, R80, R60.reuse, RZ ;  /* 0x0000003c5050723c */ /* 0x081fec00000418ff */
[----:B-1----:R-:W-:-:S15]  /*1df0*/  HMMA.16816.F32.BF16 R72, R72, R60, RZ ;  /* 0x0000003c4848723c */ /* 0x002fde00000418ff */
[----:B------:R-:W-:-:S03]  /*1e00*/  NOP ;  /* 0x0000000000007918 */ /* 0x000fc60000000000 */
[-C--:B--2---:R-:W-:Y:S01]  /*1e10*/  HMMA.16816.F32.BF16 R68, R68, R62.reuse, R80 ;  /* 0x0000003e4444723c */ /* 0x084fe20000041850 */
[----:B------:R-:W-:Y:S05]  /*1e20*/  LDSM.16.MT88.4 R80, [R12+UR6+0xc00] ;  /* 0x000c00060c50783b */ /* 0x000fea0008004200 */
[----:B---3--:R-:W-:Y:S01]  /*1e30*/  HMMA.16816.F32.BF16 R84, R84, R62, R72 ;  /* 0x0000003e5454723c */ /* 0x008fe20000041848 */
[----:B------:R-:W0:Y:S04]  /*1e40*/  LDSM.16.MT88.4 R60, [R12+UR6+0x800] ;  /* 0x000800060c3c783b */ /* 0x000e280008004200 */
[----:B------:R-:W1:-:S13]  /*1e50*/  LDSM.16.MT88.4 R72, [R6+UR6+0xc00] ;  /* 0x000c00060648783b */ /* 0x000e5a0008004200 */
[-C--:B----4-:R-:W-:Y:S01]  /*1e60*/  HMMA.16816.F32.BF16 R64, R64, R76.reuse, R68 ;  /* 0x0000004c4040723c */ /* 0x090fe20000041844 */
[----:B------:R-:W-:Y:S05]  /*1e70*/  LDSM.16.MT88.4 R68, [R6+UR6+0x1000] ;  /* 0x001000060644783b */ /* 0x000fea0008004200 */
[----:B0-----:R-:W-:Y:S01]  /*1e80*/  HMMA.16816.F32.BF16 R84, R60, R76, R84 ;  /* 0x0000004c3c54723c */ /* 0x001fe20000041854 */
[----:B------:R-:W-:-:S15]  /*1e90*/  LDSM.16.MT88.4 R60, [R12+UR6+0x1000] ;  /* 0x001000060c3c783b */ /* 0x000fde0008004200 */
[----:B------:R-:W-:-:S02]  /*1ea0*/  NOP ;  /* 0x0000000000007918 */ /* 0x000fc40000000000 */
[-C--:B-1----:R-:W-:Y:S01]  /*1eb0*/  HMMA.16816.F32.BF16 R72, R72, R78.reuse, R64 ;  /* 0x0000004e4848723c */ /* 0x082fe20000041840 */
[----:B------:R-:W0:Y:S05]  /*1ec0*/  LDSM.16.M88.4 R64, [R5+UR6+0x2080] ;  /* 0x002080060540783b */ /* 0x000e2a0008000200 */
[----:B------:R-:W-:Y:S01]  /*1ed0*/  HMMA.16816.F32.BF16 R80, R80, R78, R84 ;  /* 0x0000004e5050723c */ /* 0x000fe20000041854 */
[----:B------:R-:W1:Y:S04]  /*1ee0*/  LDSM.16.MT88.4 R76, [R6+UR6+0x1400] ;  /* 0x00140006064c783b */ /* 0x000e680008004200 */
[----:B------:R-:W2:-:S13]  /*1ef0*/  LDSM.16.MT88.4 R84, [R12+UR6+0x1400] ;  /* 0x001400060c54783b */ /* 0x000e9a0008004200 */
[-C--:B0-----:R-:W-:Y:S01]  /*1f00*/  HMMA.16816.F32.BF16 R68, R68, R64.reuse, R72 ;  /* 0x000000404444723c */ /* 0x081fe20000041848 */
[----:B------:R-:W-:Y:S05]  /*1f10*/  LDSM.16.M88.4 R72, [R14+UR6+0x2080] ;  /* 0x002080060e48783b */ /* 0x000fea0008000200 */
[----:B------:R-:W-:Y:S01]  /*1f20*/  HMMA.16816.F32.BF16 R60, R60, R64, R80 ;  /* 0x000000403c3c723c */ /* 0x000fe20000041850 */
[----:B------:R-:W0:-:S15]  /*1f30*/  LDSM.16.MT88.4 R80, [R6+UR6+0x1800] ;  /* 0x001800060650783b */ /* 0x000e1e0008004200 */
[----:B------:R-:W-:-:S02]  /*1f40*/  NOP ;  /* 0x0000000000007918 */ /* 0x000fc40000000000 */
[-C--:B-1----:R-:W-:Y:S01]  /*1f50*/  HMMA.16816.F32.BF16 R68, R76, R66.reuse, R68 ;  /* 0x000000424c44723c */ /* 0x082fe20000041844 */
[----:B------:R-:W1:Y:S05]  /*1f60*/  LDSM.16.MT88.4 R76, [R12+UR6+0x1800] ;  /* 0x001800060c4c783b */ /* 0x000e6a0008004200 */
[----:B--2---:R-:W-:Y:S01]  /*1f70*/  HMMA.16816.F32.BF16 R60, R84, R66, R60 ;  /* 0x00000042543c723c */ /* 0x004fe2000004183c */
[----:B------:R-:W2:-:S15]  /*1f80*/  LDSM.16.MT88.4 R64, [R6+UR6+0x1c00] ;  /* 0x001c00060640783b */ /* 0x000e9e0008004200 */
[----:B------:R-:W-:-:S02]  /*1f90*/  NOP ;  /* 0x0000000000007918 */ /* 0x000fc40000000000 */
[-C--:B0-----:R-:W-:Y:S01]  /*1fa0*/  HMMA.16816.F32.BF16 R68, R80, R72.reuse, R68 ;  /* 0x000000485044723c */ /* 0x081fe20000041844 */
[----:B------:R-:W0:Y:S05]  /*1fb0*/  LDSM.16.MT88.4 R80, [R12+UR6+0x1c00] ;  /* 0x001c00060c50783b */ /* 0x000e2a0008004200 */
[----:B-1----:R-:W-:-:S15]  /*1fc0*/  HMMA.16816.F32.BF16 R60, R76, R72, R60 ;  /* 0x000000484c3c723c */ /* 0x002fde000004183c */
[----:B------:R-:W-:-:S03]  /*1fd0*/  NOP ;  /* 0x0000000000007918 */ /* 0x000fc60000000000 */
[-C--:B--2---:R-:W-:Y:S06]  /*1fe0*/  HMMA.16816.F32.BF16 R64, R64, R74.reuse, R68 ;  /* 0x0000004a4040723c */ /* 0x084fec0000041844 */
[----:B0-----:R-:W-:-:S15]  /*1ff0*/  HMMA.16816.F32.BF16 R60, R80, R74, R60 ;  /* 0x0000004a503c723c */ /* 0x001fde000004183c */
[----:B------:R-:W-:-:S03]  /*2000*/  NOP ;  /* 0x0000000000007918 */ /* 0x000fc60000000000 */
[----:B------:R-:W-:Y:S01]  /*2010*/  FMUL R68, R64, UR9 ;  /* 0x0000000940447c20 */ /* 0x000fe20008400000 */
[----:B------:R-:W-:Y:S01]  /*2020*/  FMUL R69, R65, UR9 ;  /* 0x0000000941457c20 */ /* 0x000fe20008400000 */
[----:B------:R-:W-:Y:S01]  /*2030*/  FMUL R70, R66, UR9 ;  /* 0x0000000942467c20 */ /* 0x000fe20008400000 */
[----:B------:R-:W-:-:S03]  /*2040*/  FMUL R71, R67, UR9 ;  /* 0x0000000943477c20 */ /* 0x000fc60008400000 */
[----:B------:R-:W-:Y:S02]  /*2050*/  FMNMX R68, R68, R69, !PT ;  /* 0x0000004544447209 */ /* 0x000fe40007800000 */
[----:B------:R-:W-:Y:S01]  /*2060*/  FMNMX R70, R70, R71, !PT ;  /* 0x0000004746467209 */ /* 0x000fe20007800000 */
[----:B------:R-:W-:Y:S01]  /*2070*/  FMUL R72, R60, UR9 ;  /* 0x000000093c487c20 */ /* 0x000fe20008400000 */
[----:B------:R-:W-:Y:S01]  /*2080*/  FMUL R73, R61, UR9 ;  /* 0x000000093d497c20 */ /* 0x000fe20008400000 */
[----:B------:R-:W-:Y:S01]  /*2090*/  FMUL R74, R62, UR9 ;  /* 0x000000093e4a7c20 */ /* 0x000fe20008400000 */
[----:B------:R-:W-:-:S03]  /*20a0*/  FMUL R75, R63, UR9 ;  /* 0x000000093f4b7c20 */ /* 0x000fc60008400000 */
[----:B------:R-:W-:Y:S02]  /*20b0*/  FMNMX R72, R72, R73, !PT ;  /* 0x0000004948487209 */ /* 0x000fe40007800000 */
[----:B------:R-:W-:Y:S01]  /*20c0*/  FMNMX R74, R74, R75, !PT ;  /* 0x0000004b4a4a7209 */ /* 0x000fe20007800000 */
[----:B------:R-:W0:Y:S04]  /*20d0*/  SHFL.BFLY PT, R69, R68, 0x2, 0x1f ;  /* 0x0c401f0044457f89 */ /* 0x000e2800000e0000 */
[----:B------:R-:W1:Y:S04]  /*20e0*/  SHFL.BFLY PT, R71, R70, 0x2, 0x1f ;  /* 0x0c401f0046477f89 */ /* 0x000e6800000e0000 */
[----:B------:R-:W2:Y:S04]  /*20f0*/  SHFL.BFLY PT, R75, R72, 0x2, 0x1f ;  /* 0x0c401f00484b7f89 */ /* 0x000ea800000e0000 */
[----:B------:R-:W3:Y:S01]  /*2100*/  SHFL.BFLY PT, R79, R74, 0x2, 0x1f ;  /* 0x0c401f004a4f7f89 */ /* 0x000ee200000e0000 */
[----:B0-----:R-:W-:-:S02]  /*2110*/  FMNMX R69, R68, R69, !PT ;  /* 0x0000004544457209 */ /* 0x001fc40007800000 */
[----:B-1----:R-:W-:Y:S02]  /*2120*/  FMNMX R73, R70, R71, !PT ;  /* 0x0000004746497209 */ /* 0x002fe40007800000 */
[----:B--2---:R-:W-:Y:S02]  /*2130*/  FMNMX R77, R72, R75, !PT ;  /* 0x0000004b484d7209 */ /* 0x004fe40007800000 */
[----:B---3--:R-:W-:Y:S01]  /*2140*/  FMNMX R81, R74, R79, !PT ;  /* 0x0000004f4a517209 */ /* 0x008fe20007800000 */
[----:B------:R-:W0:Y:S04]  /*2150*/  SHFL.BFLY PT, R76, R69, 0x1, 0x1f ;  /* 0x0c201f00454c7f89 */ /* 0x000e2800000e0000 */
[----:B------:R-:W1:Y:S04]  /*2160*/  SHFL.BFLY PT, R78, R73, 0x1, 0x1f ;  /* 0x0c201f00494e7f89 */ /* 0x000e6800000e0000 */
[----:B------:R-:W2:Y:S04]  /*2170*/  SHFL.BFLY PT, R80, R77, 0x1, 0x1f ;  /* 0x0c201f004d507f89 */ /* 0x000ea800000e0000 */
[----:B------:R-:W3:Y:S01]  /*2180*/  SHFL.BFLY PT, R68, R81, 0x1, 0x1f ;  /* 0x0c201f0051447f89 */ /* 0x000ee200000e0000 */
[----:B0-----:R-:W-:Y:S01]  /*2190*/  FMNMX R71, R69, R76, !PT ;  /* 0x0000004c45477209 */ /* 0x001fe20007800000 */
[----:B------:R-:W-:Y:S01]  /*21a0*/  BAR.SYNC.DEFER_BLOCKING 0x0 ;  /* 0x0000000000007b1d */ /* 0x000fe20000010000 */
[----:B-1----:R-:W-:-:S02]  /*21b0*/  FMNMX R75, R73, R78, !PT ;  /* 0x0000004e494b7209 */ /* 0x002fc40007800000 */
[----:B--2---:R-:W-:Y:S02]  /*21c0*/  FMNMX R79, R77, R80, !PT ;  /* 0x000000504d4f7209 */ /* 0x004fe40007800000 */
[----:B---3--:R-:W-:Y:S01]  /*21d0*/  FMNMX R83, R81, R68, !PT ;  /* 0x0000004451537209 */ /* 0x008fe20007800000 */
[----:B------:R-:W-:Y:S04]  /*21e0*/  @P1 STS [R4+0x2000], R71 ;  /* 0x0020004704001388 */ /* 0x000fe80000000800 */
[----:B------:R-:W-:Y:S04]  /*21f0*/  @P1 STS [R4+0x2040], R75 ;  /* 0x0020404b04001388 */ /* 0x000fe80000000800 */
[----:B------:R-:W-:Y:S04]  /*2200*/  @P1 STS [R4+0x2080], R79 ;  /* 0x0020804f04001388 */ /* 0x000fe80000000800 */
[----:B------:R-:W-:Y:S01]  /*2210*/  @P1 STS [R4+0x20c0], R83 ;  /* 0x0020c05304001388 */ /* 0x000fe20000000800 */
[----:B------:R-:W-:Y:S06]  /*2220*/  BAR.SYNC.DEFER_BLOCKING 0x0 ;  /* 0x0000000000007b1d */ /* 0x000fec0000010000 */
[----:B------:R-:W0:Y:S04]  /*2230*/  @!P2 LDS R15, [R11+0x2000] ;  /* 0x002000000b0fa984 */ /* 0x000e280000000800 */
[----:B0-----:R-:W0:Y:S02]  /*2240*/  SHFL.BFLY PT, R68, R15, 0x1, 0x1f ;  /* 0x0c201f000f447f89 */ /* 0x001e2400000e0000 */
[----:B0-----:R-:W-:-:S05]  /*2250*/  FMNMX R68, R15, R68, !PT ;  /* 0x000000440f447209 */ /* 0x001fca0007800000 */
[----:B------:R-:W-:Y:S01]  /*2260*/  @P0 STS [R11+0x2000], R68 ;  /* 0x002000440b000388 */ /* 0x000fe20000000800 */
[----:B------:R-:W-:Y:S06]  /*2270*/  BAR.SYNC.DEFER_BLOCKING 0x0 ;  /* 0x0000000000007b1d */ /* 0x000fec0000010000 */
[----:B------:R-:W0:Y:S04]  /*2280*/  LDS R76, [R3+UR6+0x2040] ;  /* 0x00204006034c7984 */ /* 0x000e280008000800 */
[----:B------:R-:W1:Y:S04]  /*2290*/  LDS R77, [R3+UR6+0x2000] ;  /* 0x00200006034d7984 */ /* 0x000e680008000800 */
[----:B------:R-:W2:Y:S04]  /*22a0*/  LDS R71, [R3+UR6+0x2080] ;  /* 0x0020800603477984 */ /* 0x000ea80008000800 */
[----:B------:R-:W3:Y:S01]  /*22b0*/  LDS R78, [R3+UR6+0x20c0] ;  /* 0x0020c006034e7984 */ /* 0x000ee20008000800 */
[----:B0-----:R-:W-:-:S02]  /*22c0*/  FMNMX R76, R76, R91, !PT ;  /* 0x0000005b4c4c7209 */ /* 0x001fc40007800000 */
[----:B-1----:R-:W-:-:S03]  /*22d0*/  FMNMX R77, R77, R92, !PT ;  /* 0x0000005c4d4d7209 */ /* 0x002fc60007800000 */
[--C-:B------:R-:W-:Y:S01]  /*22e0*/  FFMA R66, R66, UR9, -R76.reuse ;  /* 0x0000000942427c23 */ /* 0x100fe2000800084c */
[----:B--2---:R-:W-:Y:S01]  /*22f0*/  FMNMX R79, R71, R90, !PT ;  /* 0x0000005a474f7209 */ /* 0x004fe20007800000 */
[----:B------:R-:W-:Y:S01]  /*2300*/  FFMA R67, R67, UR9, -R76 ;  /* 0x0000000943437c23 */ /* 0x000fe2000800084c */
[----:B---3--:R-:W-:Y:S01]  /*2310*/  FMNMX R78, R78, R89, !PT ;  /* 0x000000594e4e7209 */ /* 0x008fe20007800000 */
[--C-:B------:R-:W-:Y:S01]  /*2320*/  FFMA R64, R64, UR9, -R77.reuse ;  /* 0x0000000940407c23 */ /* 0x100fe2000800084d */
[----:B------:R-:W-:Y:S01]  /*2330*/  FFMA R65, R65, UR9, -R77 ;  /* 0x0000000941417c23 */ /* 0x000fe2000800084d */
[--C-:B------:R-:W-:Y:S01]  /*2340*/  FFMA R60, R60, UR9, -R79.reuse ;  /* 0x000000093c3c7c23 */ /* 0x100fe2000800084f */
[----:B------:R-:W-:Y:S01]  /*2350*/  FFMA R61, R61, UR9, -R79 ;  /* 0x000000093d3d7c23 */ /* 0x000fe2000800084f */
[--C-:B------:R-:W-:Y:S01]  /*2360*/  FFMA R62, R62, UR9, -R78.reuse ;  /* 0x000000093e3e7c23 */ /* 0x100fe2000800084e */
[----:B------:R-:W-:Y:S01]  /*2370*/  FFMA R63, R63, UR9, -R78 ;  /* 0x000000093f3f7c23 */ /* 0x000fe2000800084e */
[----:B------:R-:W-:Y:S01]  /*2380*/  FMUL R66, R66, 1.4426950216293334961 ;  /* 0x3fb8aa3b42427820 */ /* 0x000fe20000400000 */
[----:B------:R-:W-:Y:S01]  /*2390*/  FMUL R67, R67, 1.4426950216293334961 ;  /* 0x3fb8aa3b43437820 */ /* 0x000fe20000400000 */
[----:B------:R-:W-:Y:S01]  /*23a0*/  FMUL R64, R64, 1.4426950216293334961 ;  /* 0x3fb8aa3b40407820 */ /* 0x000fe20000400000 */
[----:B------:R-:W-:Y:S01]  /*23b0*/  FMUL R65, R65, 1.4426950216293334961 ;  /* 0x3fb8aa3b41417820 */ /* 0x000fe20000400000 */
[----:B------:R-:W-:Y:S01]  /*23c0*/  FMUL R60, R60, 1.4426950216293334961 ;  /* 0x3fb8aa3b3c3c7820 */ /* 0x000fe20000400000 */
[----:B------:R-:W-:Y:S01]  /*23d0*/  FMUL R61, R61, 1.4426950216293334961 ;  /* 0x3fb8aa3b3d3d7820 */ /* 0x000fe20000400000 */
[----:B------:R-:W-:Y:S01]  /*23e0*/  FMUL R62, R62, 1.4426950216293334961 ;  /* 0x3fb8aa3b3e3e7820 */ /* 0x000fe20000400000 */
[----:B------:R-:W-:Y:S01]  /*23f0*/  FMUL R63, R63, 1.4426950216293334961 ;  /* 0x3fb8aa3b3f3f7820 */ /* 0x000fe20000400000 */
[----:B------:R-:W-:Y:S08]  /*2400*/  MUFU.EX2 R68, R64 ;  /* 0x0000004000447308 */ /* 0x000ff00000000800 */
[----:B------:R-:W0:Y:S08]  /*2410*/  MUFU.EX2 R69, R65 ;  /* 0x0000004100457308 */ /* 0x000e300000000800 */
[----:B------:R-:W-:Y:S08]  /*2420*/  MUFU.EX2 R66, R66 ;  /* 0x0000004200427308 */ /* 0x000ff00000000800 */
[----:B------:R-:W1:Y:S08]  /*2430*/  MUFU.EX2 R67, R67 ;  /* 0x0000004300437308 */ /* 0x000e700000000800 */
[----:B------:R-:W-:Y:S08]  /*2440*/  MUFU.EX2 R70, R60 ;  /* 0x0000003c00467308 */ /* 0x000ff00000000800 */
[----:B------:R-:W2:Y:S08]  /*2450*/  MUFU.EX2 R71, R61 ;  /* 0x0000003d00477308 */ /* 0x000eb00000000800 */
[----:B------:R-:W-:Y:S08]  /*2460*/  MUFU.EX2 R73, R62 ;  /* 0x0000003e00497308 */ /* 0x000ff00000000800 */
[----:B------:R-:W3:Y:S01]  /*2470*/  MUFU.EX2 R72, R63 ;  /* 0x0000003f00487308 */ /* 0x000ee20000000800 */
[----:B0-----:R-:W-:Y:S01]  /*2480*/  FADD R64, R68, R69 ;  /* 0x0000004544407221 */ /* 0x001fe20000000000 */
[----:B-1----:R-:W-:Y:S01]  /*2490*/  FADD R65, R66, R67 ;  /* 0x0000004342417221 */ /* 0x002fe20000000000 */
[----:B--2---:R-:W-:-:S03]  /*24a0*/  FADD R60, R70, R71 ;  /* 0x00000047463c7221 */ /* 0x004fc60000000000 */
[----:B------:R-:W0:Y:S04]  /*24b0*/  SHFL.BFLY PT, R75, R64, 0x2, 0x1f ;  /* 0x0c401f00404b7f89 */ /* 0x000e2800000e0000 */
[----:B------:R-:W1:Y:S01]  /*24c0*/  SHFL.BFLY PT, R80, R65, 0x2, 0x1f ;  /* 0x0c401f0041507f89 */ /* 0x000e6200000e0000 */
[----:B---3--:R-:W-:-:S03]  /*24d0*/  FADD R74, R73, R72 ;  /* 0x00000048494a7221 */ /* 0x008fc60000000000 */
[----:B------:R-:W2:Y:S04]  /*24e0*/  SHFL.BFLY PT, R61, R60, 0x2, 0x1f ;  /* 0x0c401f003c3d7f89 */ /* 0x000ea800000e0000 */
[----:B------:R-:W3:Y:S01]  /*24f0*/  SHFL.BFLY PT, R81, R74, 0x2, 0x1f ;  /* 0x0c401f004a517f89 */ /* 0x000ee200000e0000 */
[----:B0-----:R-:W-:Y:S01]  /*2500*/  FADD R75, R64, R75 ;  /* 0x0000004b404b7221 */ /* 0x001fe20000000000 */
[----:B-1----:R-:W-:-:S04]  /*2510*/  FADD R80, R65, R80 ;  /* 0x0000005041507221 */ /* 0x002fc80000000000 */
[----:B------:R-:W0:Y:S01]  /*2520*/  SHFL.BFLY PT, R62, R75, 0x1, 0x1f ;  /* 0x0c201f004b3e7f89 */ /* 0x000e2200000e0000 */
[----:B--2---:R-:W-:Y:S01]  /*2530*/  FADD R63, R60, R61 ;  /* 0x0000003d3c3f7221 */ /* 0x004fe20000000000 */
[----:B---3--:R-:W-:Y:S02]  /*2540*/  FADD R81, R74, R81 ;  /* 0x000000514a517221 */ /* 0x008fe40000000000 */
[----:B------:R-:W1:Y:S04]  /*2550*/  SHFL.BFLY PT, R61, R80, 0x1, 0x1f ;  /* 0x0c201f00503d7f89 */ /* 0x000e6800000e0000 */
[----:B------:R-:W2:Y:S04]  /*2560*/  SHFL.BFLY PT, R82, R63, 0x1, 0x1f ;  /* 0x0c201f003f527f89 */ /* 0x000ea800000e0000 */
[----:B------:R-:W3:Y:S01]  /*2570*/  SHFL.BFLY PT, R64, R81, 0x1, 0x1f ;  /* 0x0c201f0051407f89 */ /* 0x000ee200000e0000 */
[----:B0-----:R-:W-:Y:S01]  /*2580*/  FADD R65, R75, R62 ;  /* 0x0000003e4b417221 */ /* 0x001fe20000000000 */
[----:B------:R-:W-:Y:S01]  /*2590*/  BAR.SYNC.DEFER_BLOCKING 0x0 ;  /* 0x0000000000007b1d */ /* 0x000fe20000010000 */
[----:B-1----:R-:W-:Y:S01]  /*25a0*/  FADD R83, R80, R61 ;  /* 0x0000003d50537221 */ /* 0x002fe20000000000 */
[----:B--2---:R-:W-:Y:S01]  /*25b0*/  FADD R85, R63, R82 ;  /* 0x000000523f557221 */ /* 0x004fe20000000000 */
[----:B---3--:R-:W-:-:S03]  /*25c0*/  FADD R93, R81, R64 ;  /* 0x00000040515d7221 */ /* 0x008fc60000000000 */
[----:B------:R-:W-:Y:S04]  /*25d0*/  @P1 STS [R4+0x2000], R65 ;  /* 0x0020004104001388 */ /* 0x000fe80000000800 */
[----:B------:R-:W-:Y:S04]  /*25e0*/  @P1 STS [R4+0x2040], R83 ;  /* 0x0020405304001388 */ /* 0x000fe80000000800 */
[----:B------:R-:W-:Y:S04]  /*25f0*/  @P1 STS [R4+0x2080], R85 ;  /* 0x0020805504001388 */ /* 0x000fe80000000800 */
[----:B------:R-:W-:Y:S01]  /*2600*/  @P1 STS [R4+0x20c0], R93 ;  /* 0x0020c05d04001388 */ /* 0x000fe20000000800 */
[----:B------:R-:W-:Y:S06]  /*2610*/  BAR.SYNC.DEFER_BLOCKING 0x0 ;  /* 0x0000000000007b1d */ /* 0x000fec0000010000 */
[----:B------:R-:W0:Y:S04]  /*2620*/  @!P2 LDS R16, [R11+0x2000] ;  /* 0x002000000b10a984 */ /* 0x000e280000000800 */
[----:B0-----:R-:W0:Y:S02]  /*2630*/  SHFL.BFLY PT, R61, R16, 0x1, 0x1f ;  /* 0x0c201f00103d7f89 */ /* 0x001e2400000e0000 */
[----:B0-----:R-:W-:-:S05]  /*2640*/  FADD R60, R16, R61 ;  /* 0x0000003d103c7221 */ /* 0x001fca0000000000 */
[----:B------:R0:W-:Y:S01]  /*2650*/  @P0 STS [R11+0x2000], R60 ;  /* 0x0020003c0b000388 */ /* 0x0001e20000000800 */
[C---:B------:R-:W-:Y:S01]  /*2660*/  IMAD.WIDE R158, R24.reuse, 0x2, R124 ;  /* 0x00000002189e7825 */ /* 0x040fe200078e027c */
[----:B------:R-:W-:Y:S03]  /*2670*/  BAR.SYNC.DEFER_BLOCKING 0x0 ;  /* 0x0000000000007b1d */ /* 0x000fe60000010000 */
[----:B------:R-:W-:-:S04]  /*2680*/  IMAD.WIDE R160, R24, 0x2, R120 ;  /* 0x0000000218a07825 */ /* 0x000fc800078e0278 */
[----:B0-----:R-:W-:-:S04]  /*2690*/  IMAD.WIDE R60, R24, 0x2, R110 ;  /* 0x00000002183c7825 */ /* 0x001fc800078e026e */
[----:B------:R-:W-:-:S04]  /*26a0*/  IMAD.WIDE R86, R24, 0x2, R122 ;  /* 0x0000000218567825 */ /* 0x000fc800078e027a */
[----:B------:R-:W-:-:S04]  /*26b0*/  IMAD.WIDE R80, R24, 0x2, R118 ;  /* 0x0000000218507825 */ /* 0x000fc800078e0276 */
[C---:B------:R-:W-:Y:S01]  /*26c0*/  IMAD.WIDE R64, R24.reuse, 0x2, R116 ;  /* 0x0000000218407825 */ /* 0x040fe200078e0274 */
[----:B------:R-:W2:Y:S03]  /*26d0*/  LDG.E.U16 R158, desc[UR10][R158.64] ;  /* 0x0000000a9e9e7981 */ /* 0x000ea6000c1e1500 */
[C---:B------:R-:W-:Y:S01]  /*26e0*/  IMAD.WIDE R62, R24.reuse, 0x2, R106 ;  /* 0x00000002183e7825 */ /* 0x040fe200078e026a */
[----:B------:R-:W3:Y:S03]  /*26f0*/  LDG.E.U16 R160, desc[UR10][R160.64] ;  /* 0x0000000aa0a07981 */ /* 0x000ee6000c1e1500 */
[C---:B------:R-:W-:Y:S01]  /*2700*/  IMAD.WIDE R164, R24.reuse, 0x2, R114 ;  /* 0x0000000218a47825 */ /* 0x040fe200078e0272 */
[----:B------:R-:W4:Y:S04]  /*2710*/  LDG.E.U16 R86, desc[UR10][R86.64] ;  /* 0x0000000a56567981 */ /* 0x000f28000c1e1500 */
[----:B------:R0:W5:Y:S01]  /*2720*/  LDG.E.U16 R159, desc[UR10][R60.64] ;  /* 0x0000000a3c9f7981 */ /* 0x000162000c1e1500 */
[----:B------:R-:W-:-:S03]  /*2730*/  IMAD.WIDE R162, R24, 0x2, R112 ;  /* 0x0000000218a27825 */ /* 0x000fc600078e0270 */
[----:B------:R1:W5:Y:S01]  /*2740*/  LDG.E.U16 R74, desc[UR10][R80.64] ;  /* 0x0000000a504a7981 */ /* 0x000362000c1e1500 */
[----:B------:R-:W-:-:S03]  /*2750*/  IMAD.WIDE R84, R24, 0x2, R108 ;  /* 0x0000000218547825 */ /* 0x000fc600078e026c */
[----:B------:R1:W5:Y:S01]  /*2760*/  LDG.E.U16 R75, desc[UR10][R64.64] ;  /* 0x0000000a404b7981 */ /* 0x000362000c1e1500 */
[----:B0-----:R-:W-:-:S03]  /*2770*/  IMAD.WIDE R60, R24, 0x2, R104 ;  /* 0x00000002183c7825 */ /* 0x001fc600078e0268 */
[----:B------:R-:W5:Y:S01]  /*2780*/  LDG.E.U16 R87, desc[UR10][R62.64] ;  /* 0x0000000a3e577981 */ /* 0x000f62000c1e1500 */
[----:B------:R-:W-:-:S03]  /*2790*/  IMAD.WIDE R82, R24, 0x2, R100 ;  /* 0x0000000218527825 */ /* 0x000fc600078e0264 */
[----:B------:R0:W5:Y:S01]  /*27a0*/  LDG.E.U16 R161, desc[UR10][R60.64] ;  /* 0x0000000a3ca17981 */ /* 0x000162000c1e1500 */
[----:B-1----:R-:W-:-:S03]  /*27b0*/  IMAD.WIDE R80, R24, 0x2, R102 ;  /* 0x0000000218507825 */ /* 0x002fc600078e0266 */
[----:B------:R-:W5:Y:S01]  /*27c0*/  LDG.E.U16 R164, desc[UR10][R164.64] ;  /* 0x0000000aa4a47981 */ /* 0x000f62000c1e1500 */
[----:B------:R-:W-:-:S03]  /*27d0*/  IMAD.WIDE R64, R24, 0x2, R98 ;  /* 0x0000000218407825 */ /* 0x000fc600078e0262 */
[----:B------:R-:W5:Y:S01]  /*27e0*/  LDG.E.U16 R162, desc[UR10][R162.64] ;  /* 0x0000000aa2a27981 */ /* 0x000f62000c1e1500 */
[----:B0-----:R-:W-:-:S03]  /*27f0*/  IMAD.WIDE R60, R24, 0x2, R94 ;  /* 0x00000002183c7825 */ /* 0x001fc600078e025e */
[----:B------:R-:W5:Y:S01]  /*2800*/  LDG.E.U16 R93, desc[UR10][R84.64] ;  /* 0x0000000a545d7981 */ /* 0x000f62000c1e1500 */
[----:B------:R-:W-:-:S03]  /*2810*/  IMAD.WIDE R62, R24, 0x2, R96 ;  /* 0x00000002183e7825 */ /* 0x000fc600078e0260 */
[----:B------:R0:W5:Y:S04]  /*2820*/  LDG.E.U16 R82, desc[UR10][R82.64] ;  /* 0x0000000a52527981 */ /* 0x000168000c1e1500 */
[----:B------:R-:W5:Y:S04]  /*2830*/  LDG.E.U16 R163, desc[UR10][R80.64] ;  /* 0x0000000a50a37981 */ /* 0x000f68000c1e1500 */
[----:B------:R-:W5:Y:S04]  /*2840*/  LDG.E.U16 R84, desc[UR10][R64.64] ;  /* 0x0000000a40547981 */ /* 0x000f68000c1e1500 */
[----:B------:R1:W5:Y:S04]  /*2850*/  LDG.E.U16 R165, desc[UR10][R62.64] ;  /* 0x0000000a3ea57981 */ /* 0x000368000c1e1500 */
[----:B------:R-:W5:Y:S04]  /*2860*/  LDG.E.U16 R60, desc[UR10][R60.64] ;  /* 0x0000000a3c3c7981 */ /* 0x000f68000c1e1500 */
[----:B0-----:R-:W-:Y:S04]  /*2870*/  LDS R83, [R3+UR6+0x2040] ;  /* 0x0020400603537984 */ /* 0x001fe80008000800 */
[----:B-1----:R-:W0:Y:S04]  /*2880*/  LDS R62, [R3+UR6+0x2000] ;  /* 0x00200006033e7984 */ /* 0x002e280008000800 */
[----:B------:R-:W-:Y:S04]  /*2890*/  LDS R81, [R3+UR6+0x2080] ;  /* 0x0020800603517984 */ /* 0x000fe80008000800 */
[----:B------:R-:W-:Y:S01]  /*28a0*/  LDS R80, [R3+UR6+0x20c0] ;  /* 0x0020c00603507984 */ /* 0x000fe20008000800 */
[----:B------:R-:W-:Y:S01]  /*28b0*/  BAR.SYNC.DEFER_BLOCKING 0x0 ;  /* 0x0000000000007b1d */ /* 0x000fe20000010000 */
[----:B------:R-:W-:-:S02]  /*28c0*/  F2FP.BF16.F32.PACK_AB R65, R67, R66 ;  /* 0x000000424341723e */ /* 0x000fc400000010ff */
[----:B------:R-:W-:Y:S02]  /*28d0*/  F2FP.BF16.F32.PACK_AB R64, R69, R68 ;  /* 0x000000444540723e */ /* 0x000fe400000010ff */
[----:B------:R-:W-:Y:S02]  /*28e0*/  F2FP.BF16.F32.PACK_AB R66, R71, R70 ;  /* 0x000000464742723e */ /* 0x000fe400000010ff */
[----:B------:R-:W-:Y:S01]  /*28f0*/  F2FP.BF16.F32.PACK_AB R67, R72, R73 ;  /* 0x000000494843723e */ /* 0x000fe200000010ff */
[----:B------:R-:W-:-:S04]  /*2900*/  FADD R85, -R77, R92 ;  /* 0x0000005c4d557221 */ /* 0x000fc80000000100 */
[----:B------:R-:W-:-:S06]  /*2910*/  FMUL R85, R85, 1.4426950216293334961 ;  /* 0x3fb8aa3b55557820 */ /* 0x000fcc0000400000 */
[----:B------:R-:W0:Y:S02]  /*2920*/  MUFU.EX2 R85, R85 ;  /* 0x0000005500557308 */ /* 0x000e240000000800 */
[C---:B0-----:R-:W-:Y:S01]  /*2930*/  FFMA R26, R85.reuse, R26, R62 ;  /* 0x0000001a551a7223 */ /* 0x041fe2000000003e */
[C---:B------:R-:W-:Y:S01]  /*2940*/  FMUL R28, R85.reuse, R28 ;  /* 0x0000001c551c7220 */ /* 0x040fe20000400000 */
[C---:B------:R-:W-:Y:S01]  /*2950*/  FMUL R29, R85.reuse, R29 ;  /* 0x0000001d551d7220 */ /* 0x040fe20000400000 */
[C---:B------:R-:W-:Y:S01]  /*2960*/  FMUL R52, R85.reuse, R52 ;  /* 0x0000003455347220 */ /* 0x040fe20000400000 */
[C---:B------:R-:W-:Y:S01]  /*2970*/  FMUL R53, R85.reuse, R53 ;  /* 0x0000003555357220 */ /* 0x040fe20000400000 */
[C---:B------:R-:W-:Y:S01]  /*2980*/  FMUL R36, R85.reuse, R36 ;  /* 0x0000002455247220 */ /* 0x040fe20000400000 */
[C---:B------:R-:W-:Y:S01]  /*2990*/  FMUL R37, R85.reuse, R37 ;  /* 0x0000002555257220 */ /* 0x040fe20000400000 */
[C---:B------:R-:W-:Y:S01]  /*29a0*/  FMUL R40, R85.reuse, R40 ;  /* 0x0000002855287220 */ /* 0x040fe20000400000 */
[----:B------:R-:W-:Y:S01]  /*29b0*/  FMUL R41, R85, R41 ;  /* 0x0000002955297220 */ /* 0x000fe20000400000 */
[----:B------:R-:W-:Y:S01]  /*29c0*/  UIADD3 UR4, UR4, 0x10, URZ ;  /* 0x0000001004047890 */ /* 0x000fe2000fffe03f */
[----:B------:R-:W-:Y:S01]  /*29d0*/  IMAD.MOV.U32 R92, RZ, RZ, R77 ;  /* 0x000000ffff5c7224 */ /* 0x000fe200078e004d */
[----:B--2---:R-:W-:Y:S04]  /*29e0*/  STS.U16 [R27+UR6+0x2000], R158 ;  /* 0x0020009e1b007988 */ /* 0x004fe80008000406 */
[----:B---3--:R-:W-:Y:S04]  /*29f0*/  STS.U16 [R27+UR6+0x2200], R160 ;  /* 0x002200a01b007988 */ /* 0x008fe80008000406 */
[----:B----4-:R0:W-:Y:S04]  /*2a00*/  STS.U16 [R27+UR6+0x2100], R86 ;  /* 0x002100561b007988 */ /* 0x0101e80008000406 */
[----:B-----5:R-:W-:Y:S04]  /*2a10*/  STS.U16 [R27+UR6+0x2700], R159 ;  /* 0x0027009f1b007988 */ /* 0x020fe80008000406 */
[----:B------:R-:W-:Y:S04]  /*2a20*/  STS.U16 [R27+UR6+0x2300], R74 ;  /* 0x0023004a1b007988 */ /* 0x000fe80008000406 */
[----:B------:R-:W-:Y:S04]  /*2a30*/  STS.U16 [R27+UR6+0x2400], R75 ;  /* 0x0024004b1b007988 */ /* 0x000fe80008000406 */
[----:B------:R1:W-:Y:S04]  /*2a40*/  STS.U16 [R27+UR6+0x2900], R87 ;  /* 0x002900571b007988 */ /* 0x0003e80008000406 */
[----:B------:R-:W-:Y:S04]  /*2a50*/  STS.U16 [R27+UR6+0x2a00], R161 ;  /* 0x002a00a11b007988 */ /* 0x000fe80008000406 */
[----:B------:R-:W-:Y:S04]  /*2a60*/  STS.U16 [R27+UR6+0x2500], R164 ;  /* 0x002500a41b007988 */ /* 0x000fe80008000406 */
[----:B------:R-:W-:Y:S04]  /*2a70*/  STS.U16 [R27+UR6+0x2600], R162 ;  /* 0x002600a21b007988 */ /* 0x000fe80008000406 */
[----:B------:R-:W-:Y:S04]  /*2a80*/  STS.U16 [R27+UR6+0x2800], R93 ;  /* 0x0028005d1b007988 */ /* 0x000fe80008000406 */
[----:B------:R-:W-:Y:S04]  /*2a90*/  STS.U16 [R27+UR6+0x2c00], R82 ;  /* 0x002c00521b007988 */ /* 0x000fe80008000406 */
[----:B------:R-:W-:Y:S04]  /*2aa0*/  STS.U16 [R27+UR6+0x2b00], R163 ;  /* 0x002b00a31b007988 */ /* 0x000fe80008000406 */
[----:B------:R2:W-:Y:S04]  /*2ab0*/  STS.U16 [R27+UR6+0x2d00], R84 ;  /* 0x002d00541b007988 */ /* 0x0005e80008000406 */
[----:B------:R-:W-:Y:S04]  /*2ac0*/  STS.U16 [R27+UR6+0x2e00], R165 ;  /* 0x002e00a51b007988 */ /* 0x000fe80008000406 */
[----:B------:R-:W-:Y:S04]  /*2ad0*/  STS.U16 [R27+UR6+0x2f00], R60 ;  /* 0x002f003c1b007988 */ /* 0x000fe80008000406 */
[----:B------:R-:W-:Y:S01]  /*2ae0*/  STSM.16.M88.4 [R7+0x3000], R64 ;  /* 0x0030004007007844 */ /* 0x000fe20000000200 */
[----:B------:R-:W-:Y:S01]  /*2af0*/  BAR.SYNC.DEFER_BLOCKING 0x0 ;  /* 0x0000000000007b1d */ /* 0x000fe20000010000 */
[----:B0-----:R-:W-:-:S04]  /*2b00*/  FADD R86, -R76, R91 ;  /* 0x0000005b4c567221 */ /* 0x001fc80000000100 */
[----:B-1----:R-:W-:Y:S01]  /*2b10*/  FMUL R87, R86, 1.4426950216293334961 ;  /* 0x3fb8aa3b56577820 */ /* 0x002fe20000400000 */
[----:B------:R-:W-:-:S04]  /*2b20*/  FADD R86, -R79, R90 ;  /* 0x0000005a4f567221 */ /* 0x000fc80000000100 */
[----:B--2---:R-:W-:Y:S01]  /*2b30*/  FMUL R84, R86, 1.4426950216293334961 ;  /* 0x3fb8aa3b56547820 */ /* 0x004fe20000400000 */
[----:B------:R-:W-:Y:S01]  /*2b40*/  FADD R86, -R78, R89 ;  /* 0x000000594e567221 */ /* 0x000fe20000000100 */
[----:B------:R-:W-:Y:S04]  /*2b50*/  LDSM.16.M88.4 R72, [R9+UR6+0x3000] ;  /* 0x003000060948783b */ /* 0x000fe80008000200 */
[----:B------:R-:W0:Y:S04]  /*2b60*/  LDSM.16.M88.4 R68, [R8+0x2000] ;  /* 0x002000000844783b */ /* 0x000e280000000200 */
[----:B------:R-:W1:Y:S01]  /*2b70*/  LDSM.16.M88.4 R64, [R9+UR6+0x3200] ;  /* 0x003200060940783b */ /* 0x000e620008000200 */
[----:B------:R-:W-:Y:S01]  /*2b80*/  FMUL R85, R86, 1.4426950216293334961 ;  /* 0x3fb8aa3b56557820 */ /* 0x000fe20000400000 */
[----:B------:R-:W2:Y:S02]  /*2b90*/  MUFU.EX2 R82, R87 ;  /* 0x0000005700527308 */ /* 0x000ea40000000800 */
[----:B------:R-:W3:Y:S06]  /*2ba0*/  LDSM.16.M88.4 R60, [R8+0x2800] ;  /* 0x00280000083c783b */ /* 0x000eec0000000200 */
[----:B------:R-:W4:Y:S08]  /*2bb0*/  MUFU.EX2 R84, R84 ;  /* 0x0000005400547308 */ /* 0x000f300000000800 */
[----:B------:R-:W5:Y:S01]  /*2bc0*/  MUFU.EX2 R85, R85 ;  /* 0x0000005500557308 */ /* 0x000f620000000800 */
[C---:B--2---:R-:W-:Y:S01]  /*2bd0*/  FMUL R54, R82.reuse, R54 ;  /* 0x0000003652367220 */ /* 0x044fe20000400000 */
[----:B------:R-:W-:Y:S01]  /*2be0*/  FMUL R55, R82, R55 ;  /* 0x0000003752377220 */ /* 0x000fe20000400000 */
[C---:B----4-:R-:W-:Y:S01]  /*2bf0*/  FMUL R48, R84.reuse, R48 ;  /* 0x0000003054307220 */ /* 0x050fe20000400000 */
[----:B------:R-:W-:Y:S01]  /*2c00*/  FMUL R49, R84, R49 ;  /* 0x0000003154317220 */ /* 0x000fe20000400000 */
[C---:B-----5:R-:W-:Y:S01]  /*2c10*/  FMUL R50, R85.reuse, R50 ;  /* 0x0000003255327220 */ /* 0x060fe20000400000 */
[----:B------:R-:W-:-:S03]  /*2c20*/  FMUL R51, R85, R51 ;  /* 0x0000003355337220 */ /* 0x000fc60000400000 */
[-C--:B0-----:R-:W-:Y:S06]  /*2c30*/  HMMA.16816.F32.BF16 R52, R72, R70.reuse, R52 ;  /* 0x000000464834723c */ /* 0x081fec0000041834 */
[----:B-1----:R-:W-:Y:S01]  /*2c40*/  HMMA.16816.F32.BF16 R48, R64, R70, R48 ;  /* 0x000000464030723c */ /* 0x002fe20000041830 */
[----:B------:R-:W0:Y:S01]  /*2c50*/  LDC R70, c[0x0][0x280] ;  /* 0x0000a000ff467b82 */ /* 0x000e220000000800 */
[C---:B------:R-:W-:Y:S01]  /*2c60*/  FMUL R30, R82.reuse, R30 ;  /* 0x0000001e521e7220 */ /* 0x040fe20000400000 */
[----:B------:R-:W-:Y:S01]  /*2c70*/  FMUL R31, R82, R31 ;  /* 0x0000001f521f7220 */ /* 0x000fe20000400000 */
[C---:B------:R-:W-:Y:S01]  /*2c80*/  FMUL R44, R84.reuse, R44 ;  /* 0x0000002c542c7220 */ /* 0x040fe20000400000 */
[----:B------:R-:W-:Y:S01]  /*2c90*/  FMUL R45, R84, R45 ;  /* 0x0000002d542d7220 */ /* 0x000fe20000400000 */
[C---:B------:R-:W-:Y:S01]  /*2ca0*/  FMUL R46, R85.reuse, R46 ;  /* 0x0000002e552e7220 */ /* 0x040fe20000400000 */
[----:B------:R-:W-:-:S03]  /*2cb0*/  FMUL R47, R85, R47 ;  /* 0x0000002f552f7220 */ /* 0x000fc60000400000 */
[-C--:B------:R-:W-:Y:S06]  /*2cc0*/  HMMA.16816.F32.BF16 R28, R72, R68.reuse, R28 ;  /* 0x00000044481c723c */ /* 0x080fec000004181c */
[----:B------:R-:W-:Y:S01]  /*2cd0*/  HMMA.16816.F32.BF16 R44, R64, R68, R44 ;  /* 0x00000044402c723c */ /* 0x000fe2000004182c */
[----:B------:R-:W1:Y:S08]  /*2ce0*/  LDC R69, c[0x0][0x264] ;  /* 0x00009900ff457b82 */ /* 0x000e700000000800 */
[----:B------:R-:W2:Y:S01]  /*2cf0*/  LDC R68, c[0x0][0x254] ;  /* 0x00009500ff447b82 */ /* 0x000ea20000000800 */
[----:B0-----:R-:W-:Y:S01]  /*2d00*/  ISETP.LE.AND P3, PT, R70, UR4, PT ;  /* 0x0000000446007c0c */ /* 0x001fe2000bf63270 */
[C---:B------:R-:W-:Y:S01]  /*2d10*/  FMUL R38, R82.reuse, R38 ;  /* 0x0000002652267220 */ /* 0x040fe20000400000 */
[C---:B------:R-:W-:Y:S01]  /*2d20*/  FMUL R39, R82.reuse, R39 ;  /* 0x0000002752277220 */ /* 0x040fe20000400000 */
[C---:B------:R-:W-:Y:S01]  /*2d30*/  FMUL R42, R82.reuse, R42 ;  /* 0x0000002a522a7220 */ /* 0x040fe20000400000 */
[----:B------:R-:W-:Y:S01]  /*2d40*/  FMUL R43, R82, R43 ;  /* 0x0000002b522b7220 */ /* 0x000fe20000400000 */
[C---:B------:R-:W-:Y:S01]  /*2d50*/  FMUL R32, R84.reuse, R32 ;  /* 0x0000002054207220 */ /* 0x040fe20000400000 */
[C---:B------:R-:W-:Y:S01]  /*2d60*/  FMUL R33, R84.reuse, R33 ;  /* 0x0000002154217220 */ /* 0x040fe20000400000 */
[C---:B------:R-:W-:Y:S01]  /*2d70*/  FMUL R56, R84.reuse, R56 ;  /* 0x0000003854387220 */ /* 0x040fe20000400000 */
[----:B------:R-:W-:Y:S01]  /*2d80*/  FMUL R57, R84, R57 ;  /* 0x0000003954397220 */ /* 0x000fe20000400000 */
[C---:B------:R-:W-:Y:S01]  /*2d90*/  FMUL R34, R85.reuse, R34 ;  /* 0x0000002255227220 */ /* 0x040fe20000400000 */
[C---:B------:R-:W-:Y:S01]  /*2da0*/  FMUL R35, R85.reuse, R35 ;  /* 0x0000002355237220 */ /* 0x040fe20000400000 */
[C---:B------:R-:W-:Y:S01]  /*2db0*/  FMUL R58, R85.reuse, R58 ;  /* 0x0000003a553a7220 */ /* 0x040fe20000400000 */
[C---:B------:R-:W-:Y:S01]  /*2dc0*/  FMUL R59, R85.reuse, R59 ;  /* 0x0000003b553b7220 */ /* 0x040fe20000400000 */
[----:B---3--:R-:W-:Y:S01]  /*2dd0*/  HMMA.16816.F32.BF16 R36, R72, R60, R36 ;  /* 0x0000003c4824723c */ /* 0x008fe20000041824 */
[----:B------:R-:W-:Y:S01]  /*2de0*/  FFMA R0, R82, R0, R83 ;  /* 0x0000000052007223 */ /* 0x000fe20000000053 */
[----:B------:R-:W-:Y:S01]  /*2df0*/  FFMA R2, R84, R2, R81 ;  /* 0x0000000254027223 */ /* 0x000fe20000000051 */
[----:B------:R-:W-:-:S03]  /*2e00*/  FFMA R25, R85, R25, R80 ;  /* 0x0000001955197223 */ /* 0x000fc60000000050 */
[----:B------:R-:W-:Y:S01]  /*2e10*/  HMMA.16816.F32.BF16 R40, R72, R62, R40 ;  /* 0x0000003e4828723c */ /* 0x000fe20000041828 */
[----:B-1----:R-:W-:Y:S01]  /*2e20*/  IMAD R24, R69, 0x10, R24 ;  /* 0x0000001045187824 */ /* 0x002fe200078e0218 */
[----:B------:R-:W-:Y:S01]  /*2e30*/  MOV R91, R76 ;  /* 0x0000004c005b7202 */ /* 0x000fe20000000f00 */
[----:B------:R-:W-:-:S03]  /*2e40*/  IMAD.MOV.U32 R90, RZ, RZ, R79 ;  /* 0x000000ffff5a7224 */ /* 0x000fc600078e004f */
[----:B------:R-:W-:Y:S01]  /*2e50*/  HMMA.16816.F32.BF16 R32, R64, R60, R32 ;  /* 0x0000003c4020723c */ /* 0x000fe20000041820 */
[----:B--2---:R-:W-:Y:S02]  /*2e60*/  IMAD R13, R68, 0x10, R13 ;  /* 0x00000010440d7824 */ /* 0x004fe400078e020d */
[----:B------:R-:W-:-:S03]  /*2e70*/  IMAD.MOV.U32 R89, RZ, RZ, R78 ;  /* 0x000000ffff597224 */ /* 0x000fc600078e004e */
[----:B------:R-:W-:Y:S01]  /*2e80*/  HMMA.16816.F32.BF16 R56, R64, R62, R56 ;  /* 0x0000003e4038723c */ /* 0x000fe20000041838 */
[----:B------:R-:W-:-:S08]  /*2e90*/  NOP ;  /* 0x0000000000007918 */ /* 0x000fd00000000000 */
[----:B------:R-:W-:-:S15]  /*2ea0*/  @!P3 BRA `(.L_x_1) ;  /* 0xffffffe800e8b947 */ /* 0x000fde000383ffff */
.L_x_0:
[----:B0-----:R-:W0:Y:S01]  /*2eb0*/  S2R R14, SR_TID.X ;  /* 0x00000000000e7919 */ /* 0x001e220000002100 */
[----:B------:R-:W1:Y:S01]  /*2ec0*/  S2UR UR5, SR_CgaCtaId ;  /* 0x00000000000579c3 */ /* 0x000e620000008800 */
[----:B------:R-:W-:Y:S01]  /*2ed0*/  UMOV UR4, 0x400 ;  /* 0x0000040000047882 */ /* 0x000fe20000000000 */
[----:B------:R-:W-:Y:S01]  /*2ee0*/  MOV R68, R26 ;  /* 0x0000001a00447202 */ /* 0x000fe20000000f00 */
[----:B------:R-:W-:Y:S01]  /*2ef0*/  IMAD.MOV.U32 R62, RZ, RZ, R52 ;  /* 0x000000ffff3e7224 */ /* 0x000fe200078e0034 */
[C---:B------:R-:W-:Y:S01]  /*2f00*/  FSETP.GT.AND P2, PT, |R25|.reuse, 8.50705917302346158658e+37, PT ;  /* 0x7e8000001900780b */ /* 0x040fe20003f44200 */
[----:B------:R-:W-:Y:S01]  /*2f10*/  IMAD.MOV.U32 R52, RZ, RZ, R37 ;  /* 0x000000ffff347224 */ /* 0x000fe200078e0025 */
[----:B------:R-:W-:Y:S01]  /*2f20*/  FSETP.GEU.AND P3, PT, R68, 1.175494350822287508e-38, PT ;  /* 0x008000004400780b */ /* 0x000fe20003f6e000 */
[----:B------:R-:W-:Y:S01]  /*2f30*/  IMAD.MOV.U32 R37, RZ, RZ, R0 ;  /* 0x000000ffff257224 */ /* 0x000fe200078e0000 */
[----:B------:R-:W-:Y:S01]  /*2f40*/  FSETP.GEU.AND P1, PT, |R25|, 1.175494350822287508e-38, PT ;  /* 0x008000001900780b */ /* 0x000fe20003f2e200 */
[----:B------:R-:W-:-:S02]  /*2f50*/  IMAD.MOV.U32 R64, RZ, RZ, R29 ;  /* 0x000000ffff407224 */ /* 0x000fc400078e001d */
[C---:B------:R-:W-:Y:S01]  /*2f60*/  FMUL R0, R25.reuse, 8388608 ;  /* 0x4b00000019007820 */ /* 0x040fe20000400000 */
[----:B------:R-:W-:Y:S01]  /*2f70*/  IMAD.MOV.U32 R29, RZ, RZ, R2 ;  /* 0x000000ffff1d7224 */ /* 0x000fe200078e0002 */
[----:B------:R-:W-:Y:S01]  /*2f80*/  FSETP.GEU.AND P6, PT, R25, 1.175494350822287508e-38, PT ;  /* 0x008000001900780b */ /* 0x000fe20003fce000 */
[----:B------:R-:W-:Y:S01]  /*2f90*/  IMAD.MOV.U32 R60, RZ, RZ, R53 ;  /* 0x000000ffff3c7224 */ /* 0x000fe200078e0035 */
[----:B------:R-:W-:Y:S01]  /*2fa0*/  FSETP.GEU.AND P4, PT, R37, 1.175494350822287508e-38, PT ;  /* 0x008000002500780b */ /* 0x000fe20003f8e000 */
[----:B------:R-:W-:Y:S01]  /*2fb0*/  FMUL R2, R29, 8388608 ;  /* 0x4b0000001d027820 */ /* 0x000fe20000400000 */
[----:B------:R-:W-:Y:S01]  /*2fc0*/  FSEL R0, R0, R25, !P6 ;  /* 0x0000001900007208 */ /* 0x000fe20007000000 */
[----:B------:R-:W-:Y:S01]  /*2fd0*/  @P2 FMUL R25, R25, 0.25 ;  /* 0x3e80000019192820 */ /* 0x000fe20000400000 */
[----:B------:R-:W-:Y:S01]  /*2fe0*/  FSETP.GEU.AND P5, PT, R29, 1.175494350822287508e-38, PT ;  /* 0x008000001d00780b */ /* 0x000fe20003fae000 */
[----:B------:R-:W-:Y:S01]  /*2ff0*/  @P2 FMUL R59, R59, 0.25 ;  /* 0x3e8000003b3b2820 */ /* 0x000fe20000400000 */
[----:B------:R-:W-:Y:S01]  /*3000*/  @P2 FMUL R58, R58, 0.25 ;  /* 0x3e8000003a3a2820 */ /* 0x000fe20000400000 */
[----:B------:R-:W-:Y:S01]  /*3010*/  @!P1 FMUL R25, R25, 16777216 ;  /* 0x4b80000019199820 */ /* 0x000fe20000400000 */
[----:B------:R-:W-:Y:S01]  /*3020*/  FSEL R2, R2, R29, !P5 ;  /* 0x0000001d02027208 */ /* 0x000fe20006800000 */
[----:B------:R-:W-:Y:S01]  /*3030*/  VIADD R17, R0, 0xc0cafb0d ;  /* 0xc0cafb0d00117836 */ /* 0x000fe20000000000 */
[----:B-1----:R-:W-:Y:S01]  /*3040*/  ULEA UR6, UR5, UR4, 0x18 ;  /* 0x0000000405067291 */ /* 0x002fe2000f8ec03f */
[----:B------:R-:W-:Y:S01]  /*3050*/  @P2 FMUL R35, R35, 0.25 ;  /* 0x3e80000023232820 */ /* 0x000fe20000400000 */
[----:B------:R-:W-:Y:S01]  /*3060*/  @P2 FMUL R34, R34, 0.25 ;  /* 0x3e80000022222820 */ /* 0x000fe20000400000 */
[----:B------:R-:W-:Y:S01]  /*3070*/  VIADD R15, R2, 0xc0cafb0d ;  /* 0xc0cafb0d020f7836 */ /* 0x000fe20000000000 */
[----:B------:R-:W-:Y:S01]  /*3080*/  LOP3.LUT R23, R17, 0xff800000, RZ, 0xc0, !PT ;  /* 0xff80000011177812 */ /* 0x000fe200078ec0ff */
[----:B------:R-:W-:Y:S01]  /*3090*/  @P2 FMUL R51, R51, 0.25 ;  /* 0x3e80000033332820 */ /* 0x000fe20000400000 */
[----:B------:R-:W-:Y:S01]  /*30a0*/  @P2 FMUL R50, R50, 0.25 ;  /* 0x3e80000032322820 */ /* 0x000fe20000400000 */
[C---:B0-----:R-:W-:Y:S01]  /*30b0*/  IMAD.SHL.U32 R3, R14.reuse, 0x4, RZ ;  /* 0x000000040e037824 */ /* 0x041fe200078e00ff */
[----:B------:R-:W-:Y:S01]  /*30c0*/  SHF.R.S32.HI R5, RZ, 0x4, R14 ;  /* 0x00000004ff057819 */ /* 0x000fe2000001140e */
[C---:B------:R-:W-:Y:S01]  /*30d0*/  IMAD.SHL.U32 R7, R14.reuse, 0x10, RZ ;  /* 0x000000100e077824 */ /* 0x040fe200078e00ff */
[C---:B------:R-:W-:Y:S01]  /*30e0*/  LOP3.LUT R13, R14.reuse, 0x60, RZ, 0xc0, !PT ;  /* 0x000000600e0d7812 */ /* 0x040fe200078ec0ff */
[----:B------:R-:W-:Y:S01]  /*30f0*/  IMAD.SHL.U32 R9, R14, 0x8, RZ ;  /* 0x000000080e097824 */ /* 0x000fe200078e00ff */
[----:B------:R-:W-:Y:S01]  /*3100*/  LOP3.LUT R4, R3, 0x38, RZ, 0xc0, !PT ;  /* 0x0000003803047812 */ /* 0x000fe200078ec0ff */
[----:B------:R-:W-:Y:S01]  /*3110*/  @P2 FMUL R47, R47, 0.25 ;  /* 0x3e8000002f2f2820 */ /* 0x000fe20000400000 */
[----:B------:R-:W-:Y:S01]  /*3120*/  SGXT R5, R5, 0x1 ;  /* 0x000000010505781a */ /* 0x000fe20000000200 */
[----:B------:R-:W-:Y:S01]  /*3130*/  @P2 FMUL R46, R46, 0.25 ;  /* 0x3e8000002e2e2820 */ /* 0x000fe20000400000 */
[----:B------:R-:W-:Y:S01]  /*3140*/  LEA R13, R13, R4, 0x4 ;  /* 0x000000040d0d7211 */ /* 0x000fe200078e20ff */
[C---:B------:R-:W-:Y:S01]  /*3150*/  IMAD.SHL.U32 R4, R14.reuse, 0x40, RZ ;  /* 0x000000400e047824 */ /* 0x040fe200078e00ff */
[----:B------:R-:W-:Y:S01]  /*3160*/  SHF.L.U32 R6, R14, 0x9, RZ ;  /* 0x000000090e067819 */ /* 0x000fe200000006ff */
[----:B------:R-:W-:Y:S01]  /*3170*/  @!P1 FMUL R59, R59, 16777216 ;  /* 0x4b8000003b3b9820 */ /* 0x000fe20000400000 */
[----:B------:R-:W-:Y:S01]  /*3180*/  LOP3.LUT R7, R7, 0x70, RZ, 0xc0, !PT ;  /* 0x0000007007077812 */ /* 0x000fe200078ec0ff */
[----:B------:R-:W-:Y:S01]  /*3190*/  @!P1 FMUL R58, R58, 16777216 ;  /* 0x4b8000003a3a9820 */ /* 0x000fe20000400000 */
[----:B------:R-:W-:Y:S01]  /*31a0*/  LOP3.LUT R5, R5, 0x840, RZ, 0xc0, !PT ;  /* 0x0000084005057812 */ /* 0x000fe200078ec0ff */
[----:B------:R-:W-:Y:S01]  /*31b0*/  @!P1 FMUL R35, R35, 16777216 ;  /* 0x4b80000023239820 */ /* 0x000fe20000400000 */
[----:B------:R-:W-:Y:S01]  /*31c0*/  LOP3.LUT R8, R7, 0x1800, R6, 0xf8, !PT ;  /* 0x0000180007087812 */ /* 0x000fe200078ef806 */
[----:B------:R-:W-:Y:S01]  /*31d0*/  @!P1 FMUL R34, R34, 16777216 ;  /* 0x4b80000022229820 */ /* 0x000fe20000400000 */
[----:B------:R-:W-:Y:S01]  /*31e0*/  LOP3.LUT R6, R5, 0x40, R4, 0x78, !PT ;  /* 0x0000004005067812 */ /* 0x000fe200078e7804 */
[----:B------:R-:W-:Y:S01]  /*31f0*/  @!P1 FMUL R51, R51, 16777216 ;  /* 0x4b80000033339820 */ /* 0x000fe20000400000 */
[----:B------:R-:W-:Y:S01]  /*3200*/  SHF.R.U32.HI R5, RZ, 0x1, R14 ;  /* 0x00000001ff057819 */ /* 0x000fe2000001160e */
[----:B------:R-:W-:Y:S01]  /*3210*/  @!P1 FMUL R50, R50, 16777216 ;  /* 0x4b80000032329820 */ /* 0x000fe20000400000 */
[----:B------:R-:W-:Y:S01]  /*3220*/  LOP3.LUT R9, R9, 0x180, RZ, 0xc0, !PT ;  /* 0x0000018009097812 */ /* 0x000fe200078ec0ff */
[----:B------:R-:W-:Y:S01]  /*3230*/  IMAD.IADD R13, R13, 0x1, R6 ;  /* 0x000000010d0d7824 */ /* 0x000fe200078e0206 */
[----:B------:R-:W-:Y:S01]  /*3240*/  LOP3.LUT R6, R5, 0xc, RZ, 0xc0, !PT ;  /* 0x0000000c05067812 */ /* 0x000fe200078ec0ff */
[----:B------:R-:W-:Y:S01]  /*3250*/  @!P1 FMUL R47, R47, 16777216 ;  /* 0x4b8000002f2f9820 */ /* 0x000fe20000400000 */
[----:B------:R-:W-:Y:S01]  /*3260*/  LOP3.LUT R9, R9, 0x48, R14, 0xf8, !PT ;  /* 0x0000004809097812 */ /* 0x000fe200078ef80e */
[----:B------:R-:W-:Y:S01]  /*3270*/  @!P1 FMUL R46, R46, 16777216 ;  /* 0x4b8000002e2e9820 */ /* 0x000fe20000400000 */
[----:B------:R-:W-:Y:S01]  /*3280*/  IADD3 R5, R6, UR6, R7 ;  /* 0x0000000606057c10 */ /* 0x000fe2000fffe007 */
[----:B------:R-:W-:Y:S01]  /*3290*/  FMUL R7, R68, 8388608 ;  /* 0x4b00000044077820 */ /* 0x000fe20000400000 */
[----:B------:R-:W-:Y:S01]  /*32a0*/  LOP3.LUT R4, R8, R9, RZ, 0x3c, !PT ;  /* 0x0000000908047212 */ /* 0x000fe200078e3cff */
[----:B------:R-:W-:Y:S01]  /*32b0*/  FMUL R6, R37, 8388608 ;  /* 0x4b00000025067820 */ /* 0x000fe20000400000 */
[----:B------:R-:W-:Y:S01]  /*32c0*/  FSEL R9, RZ, -23, P3 ;  /* 0xc1b80000ff097808 */ /* 0x000fe20001800000 */
[----:B------:R-:W-:Y:S01]  /*32d0*/  IMAD.MOV.U32 R53, RZ, RZ, R39 ;  /* 0x000000ffff357224 */ /* 0x000fe200078e0027 */
[----:B------:R-:W-:Y:S01]  /*32e0*/  FSEL R7, R7, R68, !P3 ;  /* 0x0000004407077208 */ /* 0x000fe20005800000 */
[----:B------:R-:W-:Y:S01]  /*32f0*/  IMAD.MOV.U32 R66, RZ, RZ, R28 ;  /* 0x000000ffff427224 */ /* 0x000fe200078e001c */
[----:B------:R-:W-:Y:S01]  /*3300*/  LOP3.LUT R10, R14, 0x7f, RZ, 0xc0, !PT ;  /* 0x0000007f0e0a7812 */ /* 0x000fe200078ec0ff */
[----:B------:R-:W-:Y:S01]  /*3310*/  IMAD.MOV.U32 R65, RZ, RZ, R31 ;  /* 0x000000ffff417224 */ /* 0x000fe200078e001f */
[----:B------:R-:W-:Y:S01]  /*3320*/  FSEL R6, R6, R37, !P4 ;  /* 0x0000002506067208 */ /* 0x000fe20006000000 */
[----:B------:R-:W-:Y:S01]  /*3330*/  VIADD R8, R7, 0xc0cafb0d ;  /* 0xc0cafb0d07087836 */ /* 0x000fe20000000000 */
[----:B------:R-:W-:Y:S01]  /*3340*/  FSETP.GT.AND P3, PT, |R29|, 8.50705917302346158658e+37, PT ;  /* 0x7e8000001d00780b */ /* 0x000fe20003f64200 */
[----:B------:R-:W-:Y:S01]  /*3350*/  IMAD.MOV.U32 R39, RZ, RZ, R33 ;  /* 0x000000ffff277224 */ /* 0x000fe200078e0021 */
[----:B------:R-:W-:Y:S01]  /*3360*/  ISETP.GE.U32.AND P0, PT, R10, 0x20, PT ;  /* 0x000000200a00780c */ /* 0x000fe20003f06070 */
[----:B------:R-:W-:Y:S01]  /*3370*/  IMAD.MOV.U32 R61, RZ, RZ, R55 ;  /* 0x000000ffff3d7224 */ /* 0x000fe200078e0037 */
[----:B------:R-:W-:Y:S01]  /*3380*/  LOP3.LUT R16, R8, 0xff800000, RZ, 0xc0, !PT ;  /* 0xff80000008107812 */ /* 0x000fe200078ec0ff */
[----:B------:R-:W-:Y:S01]  /*3390*/  BAR.SYNC.DEFER_BLOCKING 0x0 ;  /* 0x0000000000007b1d */ /* 0x000fe20000010000 */
[----:B------:R-:W-:-:S02]  /*33a0*/  FSEL R10, RZ, -23, P4 ;  /* 0xc1b80000ff0a7808 */ /* 0x000fc40002000000 */
[----:B------:R-:W-:Y:S01]  /*33b0*/  I2FP.F32.S32 R8, R16 ;  /* 0x0000001000087245 */ /* 0x000fe20000201400 */
[----:B------:R-:W-:Y:S01]  /*33c0*/  IMAD.IADD R16, R7, 0x1, -R16 ;  /* 0x0000000107107824 */ /* 0x000fe200078e0a10 */
[----:B------:R-:W-:Y:S01]  /*33d0*/  IADD3 R11, R6, -0x3f3504f3, RZ ;  /* 0xc0cafb0d060b7810 */ /* 0x000fe20007ffe0ff */
[----:B------:R-:W-:Y:S01]  /*33e0*/  ULDC.64 UR4, c[0x0][0x270] ;  /* 0x00009c0000047ab9 */ /* 0x000fe20000000a00 */
[----:B------:R-:W-:Y:S01]  /*33f0*/  FSETP.GEU.AND P4, PT, |R29|, 1.175494350822287508e-38, PT ;  /* 0x008000001d00780b */ /* 0x000fe20003f8e200 */
[----:B------:R-:W-:Y:S01]  /*3400*/  FFMA.FTZ R9, R8, 1.1920928955078125e-07, R9 ;  /* 0x3400000008097823 */ /* 0x000fe20000010009 */
[----:B------:R-:W-:Y:S01]  /*3410*/  LOP3.LUT R19, R11, 0xff800000, RZ, 0xc0, !PT ;  /* 0xff8000000b137812 */ /* 0x000fe200078ec0ff */
[----:B------:R-:W0:Y:S01]  /*3420*/  MUFU.RCP R8, R25 ;  /* 0x0000001900087308 */ /* 0x000e220000001000 */
[----:B------:R-:W-:Y:S01]  /*3430*/  LOP3.LUT R21, R15, 0xff800000, RZ, 0xc0, !PT ;  /* 0xff8000000f157812 */ /* 0x000fe200078ec0ff */
[----:B------:R-:W-:Y:S01]  /*3440*/  @P3 FMUL R29, R29, 0.25 ;  /* 0x3e8000001d1d3820 */ /* 0x000fe20000400000 */
[----:B------:R-:W-:Y:S01]  /*3450*/  I2FP.F32.S32 R11, R19 ;  /* 0x00000013000b7245 */ /* 0x000fe20000201400 */
[----:B------:R-:W-:Y:S01]  /*3460*/  @P3 FMUL R32, R32, 0.25 ;  /* 0x3e80000020203820 */ /* 0x000fe20000400000 */
[----:B------:R-:W-:Y:S01]  /*3470*/  FSEL R12, RZ, -23, P5 ;  /* 0xc1b80000ff0c7808 */ /* 0x000fe20002800000 */
[----:B------:R-:W-:Y:S01]  /*3480*/  @P3 FMUL R57, R57, 0.25 ;  /* 0x3e80000039393820 */ /* 0x000fe20000400000 */
[----:B------:R-:W-:Y:S01]  /*3490*/  I2FP.F32.S32 R15, R21 ;  /* 0x00000015000f7245 */ /* 0x000fe20000201400 */
[----:B------:R-:W-:Y:S01]  /*34a0*/  FFMA.FTZ R10, R11, 1.1920928955078125e-07, R10 ;  /* 0x340000000b0a7823 */ /* 0x000fe2000001000a */
[----:B------:R-:W-:Y:S01]  /*34b0*/  FSEL R17, RZ, -23, P6 ;  /* 0xc1b80000ff117808 */ /* 0x000fe20003000000 */
[----:B------:R-:W-:Y:S01]  /*34c0*/  @!P4 FMUL R29, R29, 16777216 ;  /* 0x4b8000001d1dc820 */ /* 0x000fe20000400000 */
[----:B------:R-:W-:Y:S01]  /*34d0*/  I2FP.F32.S32 R18, R23 ;  /* 0x0000001700127245 */ /* 0x000fe20000201400 */
[----:B------:R-:W-:Y:S01]  /*34e0*/  FFMA.FTZ R11, R15, 1.1920928955078125e-07, R12 ;  /* 0x340000000f0b7823 */ /* 0x000fe2000001000c */
[C---:B------:R-:W-:Y:S01]  /*34f0*/  FSETP.GT.AND P1, PT, |R37|.reuse, 8.50705917302346158658e+37, PT ;  /* 0x7e8000002500780b */ /* 0x040fe20003f24200 */
[----:B------:R-:W-:Y:S01]  /*3500*/  @P3 FMUL R56, R56, 0.25 ;  /* 0x3e80000038383820 */ /* 0x000fe20000400000 */
[----:B------:R-:W-:Y:S01]  /*3510*/  FSETP.GEU.AND P5, PT, |R37|, 1.175494350822287508e-38, PT ;  /* 0x008000002500780b */ /* 0x000fe20003fae200 */
[----:B------:R-:W-:Y:S01]  /*3520*/  FFMA.FTZ R12, R18, 1.1920928955078125e-07, R17 ;  /* 0x34000000120c7823 */ /* 0x000fe20000010011 */
[C---:B0-----:R-:W-:Y:S01]  /*3530*/  FMUL R18, R8.reuse, R59 ;  /* 0x0000003b08127220 */ /* 0x041fe20000400000 */
[C---:B------:R-:W-:Y:S01]  /*3540*/  FMUL R20, R8.reuse, R58 ;  /* 0x0000003a08147220 */ /* 0x040fe20000400000 */
[C---:B------:R-:W-:Y:S01]  /*3550*/  FMUL R25, R8.reuse, R35 ;  /* 0x0000002308197220 */ /* 0x040fe20000400000 */
[C---:B------:R-:W-:Y:S01]  /*3560*/  FMUL R27, R8.reuse, R34 ;  /* 0x00000022081b7220 */ /* 0x040fe20000400000 */
[C---:B------:R-:W-:Y:S01]  /*3570*/  FMUL R26, R8.reuse, R51 ;  /* 0x00000033081a7220 */ /* 0x040fe20000400000 */
[C---:B------:R-:W-:Y:S01]  /*3580*/  FMUL R28, R8.reuse, R50 ;  /* 0x00000032081c7220 */ /* 0x040fe20000400000 */
[C---:B------:R-:W-:Y:S01]  /*3590*/  FMUL R31, R8.reuse, R47 ;  /* 0x0000002f081f7220 */ /* 0x040fe20000400000 */
[----:B------:R-:W-:Y:S01]  /*35a0*/  FMUL R33, R8, R46 ;  /* 0x0000002e08217220 */ /* 0x000fe20000400000 */
[----:B------:R-:W-:Y:S01]  /*35b0*/  @P3 FMUL R39, R39, 0.25 ;  /* 0x3e80000027273820 */ /* 0x000fe20000400000 */
[----:B------:R-:W0:Y:S01]  /*35c0*/  MUFU.RCP R8, R29 ;  /* 0x0000001d00087308 */ /* 0x000e220000001000 */
[----:B------:R-:W-:Y:S01]  /*35d0*/  @P3 FMUL R49, R49, 0.25 ;  /* 0x3e80000031313820 */ /* 0x000fe20000400000 */
[----:B------:R-:W-:Y:S01]  /*35e0*/  @P3 FMUL R48, R48, 0.25 ;  /* 0x3e80000030303820 */ /* 0x000fe20000400000 */
[----:B------:R-:W-:Y:S01]  /*35f0*/  @P3 FMUL R45, R45, 0.25 ;  /* 0x3e8000002d2d3820 */ /* 0x000fe20000400000 */
[----:B------:R-:W-:Y:S01]  /*3600*/  @P3 FMUL R44, R44, 0.25 ;  /* 0x3e8000002c2c3820 */ /* 0x000fe20000400000 */
[----:B------:R-:W-:Y:S01]  /*3610*/  @P1 FMUL R37, R37, 0.25 ;  /* 0x3e80000025251820 */ /* 0x000fe20000400000 */
[----:B------:R-:W-:Y:S01]  /*3620*/  FSETP.GT.AND P2, PT, |R68|, 8.50705917302346158658e+37, PT ;  /* 0x7e8000004400780b */ /* 0x000fe20003f44200 */
[----:B------:R-:W-:Y:S01]  /*3630*/  @!P4 FMUL R32, R32, 16777216 ;  /* 0x4b8000002020c820 */ /* 0x000fe20000400000 */
[----:B------:R-:W-:Y:S01]  /*3640*/  @!P4 FMUL R57, R57, 16777216 ;  /* 0x4b8000003939c820 */ /* 0x000fe20000400000 */
[----:B------:R-:W-:Y:S01]  /*3650*/  @!P4 FMUL R56, R56, 16777216 ;  /* 0x4b8000003838c820 */ /* 0x000fe20000400000 */
[----:B------:R-:W-:Y:S01]  /*3660*/  @!P4 FMUL R39, R39, 16777216 ;  /* 0x4b8000002727c820 */ /* 0x000fe20000400000 */
[----:B------:R-:W-:Y:S01]  /*3670*/  @!P4 FMUL R49, R49, 16777216 ;  /* 0x4b8000003131c820 */ /* 0x000fe20000400000 */
[----:B------:R-:W-:Y:S01]  /*3680*/  @!P4 FMUL R48, R48, 16777216 ;  /* 0x4b8000003030c820 */ /* 0x000fe20000400000 */
[----:B------:R-:W-:Y:S01]  /*3690*/  @!P4 FMUL R45, R45, 16777216 ;  /* 0x4b8000002d2dc820 */ /* 0x000fe20000400000 */
[----:B------:R-:W-:Y:S01]  /*36a0*/  @!P4 FMUL R44, R44, 16777216 ;  /* 0x4b8000002c2cc820 */ /* 0x000fe20000400000 */
[----:B------:R-:W-:Y:S01]  /*36b0*/  FSETP.GEU.AND P3, PT, |R68|, 1.175494350822287508e-38, PT ;  /* 0x008000004400780b */ /* 0x000fe20003f6e200 */
[----:B------:R-:W-:Y:S01]  /*36c0*/  @!P5 FMUL R37, R37, 16777216 ;  /* 0x4b8000002525d820 */ /* 0x000fe20000400000 */
[----:B------:R-:W-:Y:S01]  /*36d0*/  MOV R67, R30 ;  /* 0x0000001e00437202 */ /* 0x000fe20000000f00 */
        /* <DEDUP_REMOVED lines=8> */
[----:B------:R-:W-:Y:S01]  /*3760*/  MOV R63, R54 ;  /* 0x00000036003f7202 */ /* 0x000fe20000000f00 */
[----:B------:R-:W0:Y:S01]  /*3770*/  MUFU.RCP R8, R37 ;  /* 0x0000002500087308 */ /* 0x000e220000001000 */
[----:B------:R-:W-:Y:S01]  /*3780*/  MOV R55, R38 ;  /* 0x0000002600377202 */ /* 0x000fe20000000f00 */
[----:B------:R-:W-:Y:S01]  /*3790*/  @P2 FMUL R68, R68, 0.25 ;  /* 0x3e80000044442820 */ /* 0x000fe20000400000 */
[----:B------:R-:W-:Y:S01]  /*37a0*/  @P1 FMUL R43, R43, 0.25 ;  /* 0x3e8000002b2b1820 */ /* 0x000fe20000400000 */
[----:B------:R-:W-:Y:S01]  /*37b0*/  @P1 FMUL R42, R42, 0.25 ;  /* 0x3e8000002a2a1820 */ /* 0x000fe20000400000 */
[----:B------:R-:W-:Y:S01]  /*37c0*/  @P1 FMUL R53, R53, 0.25 ;  /* 0x3e80000035351820 */ /* 0x000fe20000400000 */
[----:B------:R-:W-:Y:S01]  /*37d0*/  @!P3 FMUL R68, R68, 16777216 ;  /* 0x4b8000004444b820 */ /* 0x000fe20000400000 */
[----:B------:R-:W-:Y:S01]  /*37e0*/  @P1 FMUL R55, R55, 0.25 ;  /* 0x3e80000037371820 */ /* 0x000fe20000400000 */
[----:B------:R-:W-:Y:S01]  /*37f0*/  @P1 FMUL R61, R61, 0.25 ;  /* 0x3e8000003d3d1820 */ /* 0x000fe20000400000 */
[----:B------:R-:W-:Y:S01]  /*3800*/  @P1 FMUL R63, R63, 0.25 ;  /* 0x3e8000003f3f1820 */ /* 0x000fe20000400000 */
[----:B------:R-:W-:Y:S01]  /*3810*/  @P1 FMUL R65, R65, 0.25 ;  /* 0x3e80000041411820 */ /* 0x000fe20000400000 */
[----:B------:R-:W-:Y:S01]  /*3820*/  @P1 FMUL R67, R67, 0.25 ;  /* 0x3e80000043431820 */ /* 0x000fe20000400000 */
[----:B------:R-:W-:Y:S01]  /*3830*/  @!P5 FMUL R43, R43, 16777216 ;  /* 0x4b8000002b2bd820 */ /* 0x000fe20000400000 */
[----:B------:R-:W-:Y:S01]  /*3840*/  @!P5 FMUL R42, R42, 16777216 ;  /* 0x4b8000002a2ad820 */ /* 0x000fe20000400000 */
[----:B------:R-:W1:Y:S01]  /*3850*/  MUFU.RCP R37, R68 ;  /* 0x0000004400257308 */ /* 0x000e620000001000 */
[----:B------:R-:W-:Y:S01]  /*3860*/  @!P5 FMUL R53, R53, 16777216 ;  /* 0x4b8000003535d820 */ /* 0x000fe20000400000 */
[----:B------:R-:W-:Y:S01]  /*3870*/  @!P5 FMUL R55, R55, 16777216 ;  /* 0x4b8000003737d820 */ /* 0x000fe20000400000 */
[----:B------:R-:W-:Y:S01]  /*3880*/  @!P5 FMUL R61, R61, 16777216 ;  /* 0x4b8000003d3dd820 */ /* 0x000fe20000400000 */
[----:B------:R-:W-:Y:S01]  /*3890*/  @!P5 FMUL R63, R63, 16777216 ;  /* 0x4b8000003f3fd820 */ /* 0x000fe20000400000 */
[----:B------:R-:W-:Y:S01]  /*38a0*/  @!P5 FMUL R65, R65, 16777216 ;  /* 0x4b8000004141d820 */ /* 0x000fe20000400000 */
[----:B------:R-:W-:Y:S01]  /*38b0*/  @!P5 FMUL R67, R67, 16777216 ;  /* 0x4b8000004343d820 */ /* 0x000fe20000400000 */
[----:B------:R-:W-:-:S02]  /*38c0*/  IMAD.MOV.U32 R54, RZ, RZ, R36 ;  /* 0x000000ffff367224 */ /* 0x000fc400078e0024 */
[C---:B0-----:R-:W-:Y:S01]  /*38d0*/  FMUL R34, R8.reuse, R43 ;  /* 0x0000002b08227220 */ /* 0x041fe20000400000 */
[----:B------:R-:W-:Y:S02]  /*38e0*/  IMAD.MOV.U32 R38, RZ, RZ, R41 ;  /* 0x000000ffff267224 */ /* 0x000fe400078e0029 */
        /* <DEDUP_REMOVED lines=8> */
[----:B------:R-:W0:Y:S01]  /*3970*/  LDC R8, c[0x0][0x278] ;  /* 0x00009e00ff087b82 */ /* 0x000e220000000800 */
[----:B------:R-:W-:Y:S01]  /*3980*/  @P2 FMUL R38, R38, 0.25 ;  /* 0x3e80000026262820 */ /* 0x000fe20000400000 */
[----:B------:R-:W-:Y:S01]  /*3990*/  @P2 FMUL R52, R52, 0.25 ;  /* 0x3e80000034342820 */ /* 0x000fe20000400000 */
[----:B------:R-:W-:Y:S01]  /*39a0*/  @P2 FMUL R54, R54, 0.25 ;  /* 0x3e80000036362820 */ /* 0x000fe20000400000 */
[----:B------:R-:W-:Y:S01]  /*39b0*/  @P2 FMUL R60, R60, 0.25 ;  /* 0x3e8000003c3c2820 */ /* 0x000fe20000400000 */
[----:B------:R-:W-:Y:S01]  /*39c0*/  @P2 FMUL R62, R62, 0.25 ;  /* 0x3e8000003e3e2820 */ /* 0x000fe20000400000 */
[----:B------:R-:W-:Y:S01]  /*39d0*/  @P2 FMUL R66, R66, 0.25 ;  /* 0x3e80000042422820 */ /* 0x000fe20000400000 */
[----:B------:R-:W-:Y:S01]  /*39e0*/  @P2 FMUL R64, R64, 0.25 ;  /* 0x3e80000040402820 */ /* 0x000fe20000400000 */
        /* <DEDUP_REMOVED lines=8> */
[C---:B-1----:R-:W-:Y:S01]  /*3a70*/  FMUL R39, R37.reuse, R40 ;  /* 0x0000002825277220 */ /* 0x042fe20000400000 */
[C---:B------:R-:W-:Y:S01]  /*3a80*/  FMUL R38, R37.reuse, R38 ;  /* 0x0000002625267220 */ /* 0x040fe20000400000 */
[C---:B------:R-:W-:Y:S01]  /*3a90*/  FMUL R40, R37.reuse, R54 ;  /* 0x0000003625287220 */ /* 0x040fe20000400000 */
[C---:B------:R-:W-:Y:S01]  /*3aa0*/  FMUL R47, R37.reuse, R62 ;  /* 0x0000003e252f7220 */ /* 0x040fe20000400000 */
[C---:B------:R-:W-:Y:S01]  /*3ab0*/  FMUL R48, R37.reuse, R66 ;  /* 0x0000004225307220 */ /* 0x040fe20000400000 */
[C---:B------:R-:W-:Y:S01]  /*3ac0*/  FMUL R45, R37.reuse, R52 ;  /* 0x00000034252d7220 */ /* 0x040fe20000400000 */
[C---:B------:R-:W-:Y:S01]  /*3ad0*/  FMUL R46, R37.reuse, R60 ;  /* 0x0000003c252e7220 */ /* 0x040fe20000400000 */
[----:B------:R-:W-:Y:S01]  /*3ae0*/  FMUL R37, R37, R64 ;  /* 0x0000004025257220 */ /* 0x000fe20000400000 */
[----:B------:R-:W-:Y:S01]  /*3af0*/  SHF.R.U32.HI R14, RZ, 0x5, R14 ;  /* 0x00000005ff0e7819 */ /* 0x000fe2000001160e */
[----:B------:R-:W-:Y:S01]  /*3b00*/  FADD R16, R16, -1 ;  /* 0xbf80000010107421 */ /* 0x000fe20000000000 */
[----:B------:R-:W-:Y:S01]  /*3b10*/  F2FP.BF16.F32.PACK_AB R55, R15, R24 ;  /* 0x000000180f37723e */ /* 0x000fe200000010ff */
[----:B------:R-:W-:Y:S01]  /*3b20*/  IMAD.IADD R21, R2, 0x1, -R21 ;  /* 0x0000000102157824 */ /* 0x000fe200078e0a15 */
[----:B------:R-:W-:Y:S01]  /*3b30*/  F2FP.BF16.F32.PACK_AB R46, R46, R37 ;  /* 0x000000252e2e723e */ /* 0x000fe200000010ff */
[----:B------:R-:W-:Y:S01]  /*3b40*/  UIMAD UR4, UR7, UR4, URZ ;  /* 0x00000004070472a4 */ /* 0x000fe2000f8e023f */
[----:B------:R-:W-:Y:S01]  /*3b50*/  SGXT.U32 R37, R14, 0x2 ;  /* 0x000000020e25781a */ /* 0x000fe20000000000 */
[----:B------:R-:W-:Y:S01]  /*3b60*/  FADD R21, R21, -1 ;  /* 0xbf80000015157421 */ /* 0x000fe20000000000 */
[----:B------:R-:W-:Y:S01]  /*3b70*/  F2FP.BF16.F32.PACK_AB R53, R39, R40 ;  /* 0x000000282735723e */ /* 0x000fe200000010ff */
[----:B------:R-:W-:Y:S01]  /*3b80*/  USHF.L.U32 UR8, UR4, 0x1, URZ ;  /* 0x0000000104087899 */ /* 0x000fe2000800063f */
[----:B------:R-:W-:Y:S01]  /*3b90*/  F2FP.BF16.F32.PACK_AB R57, R22, R29 ;  /* 0x0000001d1639723e */ /* 0x000fe200000010ff */
[----:B0-----:R-:W-:Y:S01]  /*3ba0*/  IMAD R15, R37, R8, RZ ;  /* 0x00000008250f7224 */ /* 0x001fe200078e02ff */
[----:B------:R-:W-:-:S02]  /*3bb0*/  F2FP.BF16.F32.PACK_AB R56, R30, R35 ;  /* 0x000000231e38723e */ /* 0x000fc400000010ff */
[----:B------:R-:W-:Y:S01]  /*3bc0*/  F2FP.BF16.F32.PACK_AB R44, R44, R51 ;  /* 0x000000332c2c723e */ /* 0x000fe200000010ff */
[----:B------:R-:W-:Y:S01]  /*3bd0*/  IMAD R37, R8, 0x4, R15 ;  /* 0x0000000408257824 */ /* 0x000fe200078e020f */
[----:B------:R-:W-:Y:S01]  /*3be0*/  F2FP.BF16.F32.PACK_AB R51, R34, R41 ;  /* 0x000000292233723e */ /* 0x000fe200000010ff */
[----:B------:R-:W-:Y:S01]  /*3bf0*/  STS.64 [R13+UR6+0x180], R56 ;  /* 0x000180380d007988 */ /* 0x000fe20008000a06 */
[----:B------:R-:W-:Y:S01]  /*3c00*/  F2FP.BF16.F32.PACK_AB R52, R47, R48 ;  /* 0x000000302f34723e */ /* 0x000fe200000010ff */
[----:B------:R-:W-:Y:S01]  /*3c10*/  IMAD R39, R8, 0x4, R37 ;  /* 0x0000000408277824 */ /* 0x000fe200078e0225 */
[----:B------:R-:W-:Y:S02]  /*3c20*/  F2FP.BF16.F32.PACK_AB R47, R38, R45 ;  /* 0x0000002d262f723e */ /* 0x000fe400000010ff */
[----:B------:R-:W-:Y:S01]  /*3c30*/  F2FP.BF16.F32.PACK_AB R45, R36, R43 ;  /* 0x0000002b242d723e */ /* 0x000fe200000010ff */
[----:B------:R-:W-:Y:S01]  /*3c40*/  STS.64 [R13+UR6], R52 ;  /* 0x000000340d007988 */ /* 0x000fe20008000a06 */
[----:B------:R-:W-:-:S02]  /*3c50*/  LEA R29, R8, R39, 0x2 ;  /* 0x00000027081d7211 */ /* 0x000fc400078e10ff */
[----:B------:R-:W-:Y:S01]  /*3c60*/  F2FP.BF16.F32.PACK_AB R50, R42, R49 ;  /* 0x000000312a32723e */ /* 0x000fe200000010ff */
[----:B------:R0:W-:Y:S01]  /*3c70*/  STS.64 [R13+UR6+0x100], R46 ;  /* 0x0001002e0d007988 */ /* 0x0001e20008000a06 */
[----:B------:R-:W-:Y:S01]  /*3c80*/  F2FP.BF16.F32.PACK_AB R49, R18, R25 ;  /* 0x000000191231723e */ /* 0x000fe200000010ff */
[----:B------:R-:W-:Y:S01]  /*3c90*/  IMAD R35, R8, 0x4, R29 ;  /* 0x0000000408237824 */ /* 0x000fe200078e021d */
[----:B------:R-:W-:Y:S02]  /*3ca0*/  F2FP.BF16.F32.PACK_AB R48, R26, R31 ;  /* 0x0000001f1a30723e */ /* 0x000fe400000010ff */
[----:B------:R-:W-:Y:S01]  /*3cb0*/  F2FP.BF16.F32.PACK_AB R54, R17, R32 ;  /* 0x000000201136723e */ /* 0x000fe200000010ff */
[C---:B------:R-:W-:Y:S01]  /*3cc0*/  IMAD R41, R8.reuse, 0x4, R35 ;  /* 0x0000000408297824 */ /* 0x040fe200078e0223 */
[----:B------:R-:W-:Y:S02]  /*3cd0*/  LOP3.LUT R22, R13, 0x8, RZ, 0x3c, !PT ;  /* 0x000000080d167812 */ /* 0x000fe400078e3cff */
[----:B------:R-:W-:Y:S01]  /*3ce0*/  MOV R24, 0x3dc6b27f ;  /* 0x3dc6b27f00187802 */ /* 0x000fe20000000f00 */
[----:B------:R-:W-:Y:S01]  /*3cf0*/  STS.64 [R13+UR6+0x80], R54 ;  /* 0x000080360d007988 */ /* 0x000fe20008000a06 */
[----:B------:R-:W-:-:S02]  /*3d00*/  LEA R43, R8, R41, 0x2 ;  /* 0x00000029082b7211 */ /* 0x000fc400078e10ff */
[----:B0-----:R-:W-:Y:S01]  /*3d10*/  F2FP.BF16.F32.PACK_AB R47, R20, R27 ;  /* 0x0000001b142f723e */ /* 0x001fe200000010ff */
[----:B------:R0:W-:Y:S01]  /*3d20*/  STS.64 [R22+UR6+0x1000], R44 ;  /* 0x0010002c16007988 */ /* 0x0001e20008000a06 */
[----:B------:R-:W-:Y:S01]  /*3d30*/  F2FP.BF16.F32.PACK_AB R46, R28, R33 ;  /* 0x000000211c2e723e */ /* 0x000fe200000010ff */
[----:B------:R-:W-:Y:S02]  /*3d40*/  IMAD R27, R8, 0x4, R43 ;  /* 0x00000004081b7824 */ /* 0x000fe400078e022b */
[----:B------:R-:W-:Y:S01]  /*3d50*/  FFMA.FTZ R17, R16, R24, -0.16845393180847167969 ;  /* 0xbe2c7f3010117423 */ /* 0x000fe20000010018 */
[----:B------:R-:W-:Y:S01]  /*3d60*/  STS.64 [R22+UR6+0x1180], R48 ;  /* 0x0011803016007988 */ /* 0x000fe20008000a06 */
[----:B------:R-:W-:Y:S01]  /*3d70*/  IADD3 R19, R6, -R19, RZ ;  /* 0x8000001306137210 */ /* 0x000fe20007ffe0ff */
[----:B------:R-:W-:Y:S02]  /*3d80*/  IMAD R25, R8, 0x4, R27 ;  /* 0x0000000408197824 */ /* 0x000fe400078e021b */
[----:B------:R-:W-:Y:S01]  /*3d90*/  FFMA.FTZ R17, R16, R17, 0.1716887056827545166 ;  /* 0x3e2fcf2a10117423 */ /* 0x000fe20000010011 */
[----:B------:R1:W-:Y:S01]  /*3da0*/  STS.64 [R22+UR6+0x1080], R46 ;  /* 0x0010802e16007988 */ /* 0x0003e20008000a06 */
[----:B------:R-:W-:Y:S01]  /*3db0*/  IADD3 R23, R0, -R23, RZ ;  /* 0x8000001700177210 */ /* 0x000fe20007ffe0ff */
[----:B------:R-:W-:-:S02]  /*3dc0*/  IMAD R31, R8, 0x4, R25 ;  /* 0x00000004081f7824 */ /* 0x000fc400078e0219 */
[----:B------:R-:W-:Y:S01]  /*3dd0*/  FADD R19, R19, -1 ;  /* 0xbf80000013137421 */ /* 0x000fe20000000000 */
[----:B------:R2:W-:Y:S01]  /*3de0*/  STS.64 [R22+UR6+0x1100], R50 ;  /* 0x0011003216007988 */ /* 0x0005e20008000a06 */
[----:B------:R-:W-:Y:S01]  /*3df0*/  FFMA.FTZ R17, R16, R17, -0.17900948226451873779 ;  /* 0xbe374e4310117423 */ /* 0x000fe20000010011 */
[----:B------:R-:W-:Y:S02]  /*3e00*/  IMAD R33, R8, 0x4, R31 ;  /* 0x0000000408217824 */ /* 0x000fe400078e021f */
[-C--:B------:R-:W-:Y:S01]  /*3e10*/  FFMA.FTZ R14, R19, R24.reuse, -0.16845393180847167969 ;  /* 0xbe2c7f30130e7423 */ /* 0x080fe20000010018 */
[----:B------:R-:W-:Y:S01]  /*3e20*/  FFMA.FTZ R18, R21, R24, -0.16845393180847167969 ;  /* 0xbe2c7f3015127423 */ /* 0x000fe20000010018 */
[----:B------:R-:W-:Y:S01]  /*3e30*/  FFMA.FTZ R17, R16, R17, 0.20512372255325317383 ;  /* 0x3e520bf410117423 */ /* 0x000fe20000010011 */
[----:B0-----:R-:W-:Y:S02]  /*3e40*/  IMAD R45, R8, 0x4, R33 ;  /* 0x00000004082d7824 */ /* 0x001fe400078e0221 */
[----:B------:R-:W-:Y:S01]  /*3e50*/  FFMA.FTZ R14, R19, R14, 0.1716887056827545166 ;  /* 0x3e2fcf2a130e7423 */ /* 0x000fe2000001000e */
[----:B------:R-:W-:Y:S01]  /*3e60*/  FFMA.FTZ R18, R21, R18, 0.1716887056827545166 ;  /* 0x3e2fcf2a15127423 */ /* 0x000fe20000010012 */
[----:B------:R-:W-:Y:S01]  /*3e70*/  FFMA.FTZ R17, R16, R17, -0.24046532809734344482 ;  /* 0xbe763c8b10117423 */ /* 0x000fe20000010011 */
[----:B------:R-:W-:Y:S01]  /*3e80*/  FADD R23, R23, -1 ;  /* 0xbf80000017177421 */ /* 0x000fe20000000000 */
[----:B-1----:R-:W-:Y:S01]  /*3e90*/  LEA R47, R8, R45, 0x2 ;  /* 0x0000002d082f7211 */ /* 0x002fe200078e10ff */
[----:B------:R-:W-:Y:S01]  /*3ea0*/  FFMA.FTZ R14, R19, R14, -0.17900948226451873779 ;  /* 0xbe374e43130e7423 */ /* 0x000fe2000001000e */
[----:B------:R-:W-:Y:S01]  /*3eb0*/  FFMA.FTZ R17, R16, R17, 0.28857114911079406738 ;  /* 0x3e93bf9910117423 */ /* 0x000fe20000010011 */
[----:B------:R-:W-:Y:S01]  /*3ec0*/  FFMA.FTZ R18, R21, R18, -0.17900948226451873779 ;  /* 0xbe374e4315127423 */ /* 0x000fe20000010012 */
[----:B------:R-:W-:Y:S01]  /*3ed0*/  FFMA.FTZ R20, R23, R24, -0.16845393180847167969 ;  /* 0xbe2c7f3017147423 */ /* 0x000fe20000010018 */
[----:B------:R-:W-:-:S02]  /*3ee0*/  IMAD R49, R8, 0x4, R47 ;  /* 0x0000000408317824 */ /* 0x000fc400078e022f */
[----:B------:R-:W-:Y:S01]  /*3ef0*/  FFMA.FTZ R14, R19, R14, 0.20512372255325317383 ;  /* 0x3e520bf4130e7423 */ /* 0x000fe2000001000e */
[----:B------:R-:W-:Y:S01]  /*3f00*/  FFMA.FTZ R17, R16, R17, -0.36067417263984680176 ;  /* 0xbeb8aa4910117423 */ /* 0x000fe20000010011 */
[----:B------:R-:W-:Y:S01]  /*3f10*/  FFMA.FTZ R18, R21, R18, 0.20512372255325317383 ;  /* 0x3e520bf415127423 */ /* 0x000fe20000010012 */
[----:B--2---:R-:W-:Y:S02]  /*3f20*/  IMAD R51, R8, 0x4, R49 ;  /* 0x0000000408337824 */ /* 0x004fe400078e0231 */
[----:B------:R-:W-:Y:S01]  /*3f30*/  FFMA.FTZ R14, R19, R14, -0.24046532809734344482 ;  /* 0xbe763c8b130e7423 */ /* 0x000fe2000001000e */
[----:B------:R-:W-:Y:S01]  /*3f40*/  FFMA.FTZ R17, R16, R17, 0.48089820146560668945 ;  /* 0x3ef6384a10117423 */ /* 0x000fe20000010011 */
[----:B------:R-:W-:Y:S01]  /*3f50*/  FFMA.FTZ R20, R23, R20, 0.1716887056827545166 ;  /* 0x3e2fcf2a17147423 */ /* 0x000fe20000010014 */
[----:B------:R-:W-:Y:S01]  /*3f60*/  FFMA.FTZ R18, R21, R18, -0.24046532809734344482 ;  /* 0xbe763c8b15127423 */ /* 0x000fe20000010012 */
[----:B------:R-:W-:Y:S01]  /*3f70*/  LEA R53, R8, R51, 0x2 ;  /* 0x0000003308357211 */ /* 0x000fe200078e10ff */
[----:B------:R-:W-:Y:S01]  /*3f80*/  FFMA.FTZ R14, R19, R14, 0.28857114911079406738 ;  /* 0x3e93bf99130e7423 */ /* 0x000fe2000001000e */
[----:B------:R-:W-:Y:S01]  /*3f90*/  FFMA.FTZ R17, R16, R17, -0.72134751081466674805 ;  /* 0xbf38aa3b10117423 */ /* 0x000fe20000010011 */
[----:B------:R-:W-:Y:S01]  /*3fa0*/  FFMA.FTZ R20, R23, R20, -0.17900948226451873779 ;  /* 0xbe374e4317147423 */ /* 0x000fe20000010014 */
[----:B------:R-:W-:Y:S01]  /*3fb0*/  FFMA.FTZ R18, R21, R18, 0.28857114911079406738 ;  /* 0x3e93bf9915127423 */ /* 0x000fe20000010012 */
[----:B------:R-:W-:-:S02]  /*3fc0*/  IMAD R55, R8, 0x4, R53 ;  /* 0x0000000408377824 */ /* 0x000fc400078e0235 */
[----:B------:R-:W-:Y:S01]  /*3fd0*/  FFMA.FTZ R14, R19, R14, -0.36067417263984680176 ;  /* 0xbeb8aa49130e7423 */ /* 0x000fe2000001000e */
[----:B------:R-:W-:Y:S01]  /*3fe0*/  FMUL R17, R16, R17 ;  /* 0x0000001110117220 */ /* 0x000fe20000400000 */
[----:B------:R-:W-:Y:S01]  /*3ff0*/  FFMA.FTZ R20, R23, R20, 0.20512372255325317383 ;  /* 0x3e520bf417147423 */ /* 0x000fe20000010014 */
[----:B------:R-:W-:Y:S02]  /*4000*/  IMAD R57, R8, 0x4, R55 ;  /* 0x0000000408397824 */ /* 0x000fe400078e0237 */
[----:B------:R-:W-:Y:S01]  /*4010*/  FFMA.FTZ R14, R19, R14, 0.48089820146560668945 ;  /* 0x3ef6384a130e7423 */ /* 0x000fe2000001000e */
[----:B------:R-:W-:Y:S01]  /*4020*/  FMUL R17, R16, R17 ;  /* 0x0000001110117220 */ /* 0x000fe20000400000 */
[----:B------:R-:W-:Y:S01]  /*4030*/  FFMA.FTZ R18, R21, R18, -0.36067417263984680176 ;  /* 0xbeb8aa4915127423 */ /* 0x000fe20000010012 */
[----:B------:R-:W-:Y:S01]  /*4040*/  FFMA.FTZ R20, R23, R20, -0.24046532809734344482 ;  /* 0xbe763c8b17147423 */ /* 0x000fe20000010014 */
[----:B------:R-:W-:Y:S01]  /*4050*/  LEA R59, R8, R57, 0x2 ;  /* 0x00000039083b7211 */ /* 0x000fe200078e10ff */
[----:B------:R-:W-:Y:S01]  /*4060*/  FFMA.FTZ R14, R19, R14, -0.72134751081466674805 ;  /* 0xbf38aa3b130e7423 */ /* 0x000fe2000001000e */
[----:B------:R-:W-:Y:S01]  /*4070*/  FFMA.FTZ R16, R16, 1.4426950216293334961, R17 ;  /* 0x3fb8aa3b10107823 */ /* 0x000fe20000010011 */
[----:B------:R-:W-:Y:S01]  /*4080*/  ISETP.GE.U32.AND P1, PT, R7, 0x7f800000, PT ;  /* 0x7f8000000700780c */ /* 0x000fe20003f26070 */
[----:B------:R-:W-:Y:S01]  /*4090*/  FFMA.FTZ R18, R21, R18, 0.48089820146560668945 ;  /* 0x3ef6384a15127423 */ /* 0x000fe20000010012 */
[----:B------:R-:W-:-:S02]  /*40a0*/  IMAD R61, R8, 0x4, R59 ;  /* 0x00000004083d7824 */ /* 0x000fc400078e023b */
[----:B------:R-:W-:Y:S01]  /*40b0*/  FMUL R14, R19, R14 ;  /* 0x0000000e130e7220 */ /* 0x000fe20000400000 */
[----:B------:R-:W-:Y:S01]  /*40c0*/  ISETP.GE.U32.AND P6, PT, R6, 0x7f800000, PT ;  /* 0x7f8000000600780c */ /* 0x000fe20003fc6070 */
[----:B------:R-:W-:Y:S01]  /*40d0*/  FFMA.FTZ R20, R23, R20, 0.28857114911079406738 ;  /* 0x3e93bf9917147423 */ /* 0x000fe20000010014 */
[C---:B------:R-:W-:Y:S02]  /*40e0*/  IMAD R63, R8.reuse, 0x4, R61 ;  /* 0x00000004083f7824 */ /* 0x040fe400078e023d */
[----:B------:R-:W-:Y:S01]  /*40f0*/  FADD R82, R9, R16 ;  /* 0x0000001009527221 */ /* 0x000fe20000000000 */
[----:B------:R-:W-:Y:S01]  /*4100*/  FMUL R14, R19, R14 ;  /* 0x0000000e130e7220 */ /* 0x000fe20000400000 */
[----:B------:R-:W0:Y:S01]  /*4110*/  LDC.64 R16, c[0x0][0x228] ;  /* 0x00008a00ff107b82 */ /* 0x000e220000000a00 */
[----:B------:R-:W-:Y:S01]  /*4120*/  FFMA.FTZ R18, R21, R18, -0.72134751081466674805 ;  /* 0xbf38aa3b15127423 */ /* 0x000fe20000010012 */
[----:B------:R-:W-:Y:S01]  /*4130*/  LEA R65, R8, R63, 0x2 ;  /* 0x0000003f08417211 */ /* 0x000fe200078e10ff */
[----:B------:R-:W-:Y:S01]  /*4140*/  FFMA.FTZ R20, R23, R20, -0.36067417263984680176 ;  /* 0xbeb8aa4917147423 */ /* 0x000fe20000010014 */
[----:B------:R-:W-:Y:S01]  /*4150*/  ISETP.GE.U32.AND P4, PT, R2, 0x7f800000, PT ;  /* 0x7f8000000200780c */ /* 0x000fe20003f86070 */
[----:B------:R-:W-:Y:S01]  /*4160*/  FFMA.FTZ R19, R19, 1.4426950216293334961, R14 ;  /* 0x3fb8aa3b13137823 */ /* 0x000fe2000001000e */
[----:B------:R-:W-:Y:S01]  /*4170*/  FMUL R18, R21, R18 ;  /* 0x0000001215127220 */ /* 0x000fe20000400000 */
[----:B------:R-:W-:-:S02]  /*4180*/  IMAD R67, R8, 0x4, R65 ;  /* 0x0000000408437824 */ /* 0x000fc400078e0241 */
[----:B------:R-:W-:Y:S01]  /*4190*/  FFMA.FTZ R20, R23, R20, 0.48089820146560668945 ;  /* 0x3ef6384a17147423 */ /* 0x000fe20000010014 */
[----:B------:R-:W-:Y:S01]  /*41a0*/  FADD R83, R10, R19 ;  /* 0x000000130a537221 */ /* 0x000fe20000000000 */
[----:B------:R-:W-:Y:S01]  /*41b0*/  FMUL R18, R21, R18 ;  /* 0x0000001215127220 */ /* 0x000fe20000400000 */
[----:B------:R-:W-:Y:S01]  /*41c0*/  IMAD R69, R8, 0x4, R67 ;  /* 0x0000000408457824 */ /* 0x000fe200078e0243 */
[----:B------:R-:W-:Y:S01]  /*41d0*/  @P6 MOV R9, 0x7f800000 ;  /* 0x7f80000000096802 */ /* 0x000fe20000000f00 */
[----:B------:R-:W-:Y:S01]  /*41e0*/  @P1 IMAD.MOV.U32 R10, RZ, RZ, 0x7f800000 ;  /* 0x7f800000ff0a1424 */ /* 0x000fe200078e00ff */
[----:B------:R-:W-:Y:S01]  /*41f0*/  ISETP.GE.U32.AND P5, PT, R0, 0x7f800000, PT ;  /* 0x7f8000000000780c */ /* 0x000fe20003fa6070 */
[----:B------:R-:W-:Y:S01]  /*4200*/  FFMA.FTZ R20, R23, R20, -0.72134751081466674805 ;  /* 0xbf38aa3b17147423 */ /* 0x000fe20000010014 */
[C---:B------:R-:W-:Y:S01]  /*4210*/  LEA R71, R8.reuse, R69, 0x2 ;  /* 0x0000004508477211 */ /* 0x040fe200078e10ff */
[----:B------:R-:W-:Y:S01]  /*4220*/  FFMA.FTZ R18, R21, 1.4426950216293334961, R18 ;  /* 0x3fb8aa3b15127823 */ /* 0x000fe20000010012 */
[C---:B------:R-:W-:Y:S01]  /*4230*/  FSETP.NEU.AND P3, PT, R7.reuse, RZ, PT ;  /* 0x000000ff0700720b */ /* 0x040fe20003f6d000 */
[----:B------:R-:W-:Y:S01]  /*4240*/  @P1 FFMA.FTZ R82, R7, R10, +INF ;  /* 0x7f80000007521423 */ /* 0x000fe2000001000a */
[----:B------:R-:W-:Y:S01]  /*4250*/  FMUL R20, R23, R20 ;  /* 0x0000001417147220 */ /* 0x000fe20000400000 */
[----:B------:R-:W-:Y:S01]  /*4260*/  IMAD R73, R8, 0x4, R71 ;  /* 0x0000000408497824 */ /* 0x000fe200078e0247 */
[C---:B------:R-:W-:Y:S01]  /*4270*/  FSETP.NEU.AND P2, PT, R6.reuse, RZ, PT ;  /* 0x000000ff0600720b */ /* 0x040fe20003f4d000 */
[----:B------:R-:W-:Y:S01]  /*4280*/  @P6 FFMA.FTZ R83, R6, R9, +INF ;  /* 0x7f80000006536423 */ /* 0x000fe20000010009 */
[----:B------:R-:W-:-:S02]  /*4290*/  @P4 IMAD.MOV.U32 R7, RZ, RZ, 0x7f800000 ;  /* 0x7f800000ff074424 */ /* 0x000fc400078e00ff */
[----:B------:R-:W-:Y:S01]  /*42a0*/  FADD R84, R11, R18 ;  /* 0x000000120b547221 */ /* 0x000fe20000000000 */
[----:B------:R-:W-:Y:S02]  /*42b0*/  IMAD R75, R8, 0x4, R73 ;  /* 0x00000004084b7824 */ /* 0x000fe400078e0249 */
[C---:B------:R-:W-:Y:S01]  /*42c0*/  FMUL R20, R23.reuse, R20 ;  /* 0x0000001417147220 */ /* 0x040fe20000400000 */
[----:B------:R-:W-:Y:S02]  /*42d0*/  IMAD R6, R88, UR5, RZ ;  /* 0x0000000558067c24 */ /* 0x000fe4000f8e02ff */
[----:B------:R-:W-:Y:S01]  /*42e0*/  @P4 FFMA.FTZ R84, R2, R7, +INF ;  /* 0x7f80000002544423 */ /* 0x000fe20000010007 */
[----:B------:R-:W-:Y:S01]  /*42f0*/  @P5 MOV R9, 0x7f800000 ;  /* 0x7f80000000095802 */ /* 0x000fe20000000f00 */
[----:B------:R-:W-:Y:S01]  /*4300*/  FFMA.FTZ R23, R23, 1.4426950216293334961, R20 ;  /* 0x3fb8aa3b17177823 */ /* 0x000fe20000010014 */
[----:B------:R-:W-:Y:S01]  /*4310*/  LEA R81, R8, R75, 0x2 ;  /* 0x0000004b08517211 */ /* 0x000fe200078e10ff */
[C---:B------:R-:W-:Y:S01]  /*4320*/  IMAD.SHL.U32 R7, R6.reuse, 0x2, RZ ;  /* 0x0000000206077824 */ /* 0x040fe200078e00ff */
[----:B------:R-:W-:Y:S01]  /*4330*/  UIMAD.WIDE UR4, UR4, 0x2, URZ ;  /* 0x00000002040478a5 */ /* 0x000fe2000f8e023f */
[----:B------:R-:W-:-:S04]  /*4340*/  IMAD.HI R6, R6, 0x2, RZ ;  /* 0x0000000206067827 */ /* 0x000fc800078e02ff */
[----:B------:R-:W-:Y:S01]  /*4350*/  FADD R85, R12, R23 ;  /* 0x000000170c557221 */ /* 0x000fe20000000000 */
[----:B------:R-:W-:Y:S01]  /*4360*/  @P5 FFMA.FTZ R85, R0, R9, +INF ;  /* 0x7f80000000555423 */ /* 0x000fe20000010009 */
[----:B------:R-:W-:Y:S01]  /*4370*/  BAR.SYNC.DEFER_BLOCKING 0x0 ;  /* 0x0000000000007b1d */ /* 0x000fe20000010000 */
[----:B------:R-:W-:Y:S01]  /*4380*/  IMAD R87, R8, 0x4, R81 ;  /* 0x0000000408577824 */ /* 0x000fe200078e0251 */
[----:B0-----:R-:W-:Y:S02]  /*4390*/  IADD3 R80, P4, P6, R7, UR8, R16 ;  /* 0x0000000807507c10 */ /* 0x001fe4000fe9e010 */
[----:B------:R-:W-:Y:S01]  /*43a0*/  FSETP.NEU.AND P1, PT, R2, RZ, PT ;  /* 0x000000ff0200720b */ /* 0x000fe20003f2d000 */
[----:B------:R-:W-:Y:S01]  /*43b0*/  IMAD R89, R8, 0x4, R87 ;  /* 0x0000000408597824 */ /* 0x000fe200078e0257 */
[----:B------:R-:W-:Y:S01]  /*43c0*/  IADD3.X R86, R6, UR5, R17, P4, P6 ;  /* 0x0000000506567c10 */ /* 0x000fe2000a7ec411 */
[----:B------:R-:W-:Y:S01]  /*43d0*/  ULDC UR4, c[0x0][0x27c] ;  /* 0x00009f0000047ab9 */ /* 0x000fe20000000800 */
[-C--:B------:R-:W-:Y:S01]  /*43e0*/  LEA R10, P5, R37, R80.reuse, 0x1 ;  /* 0x00000050250a7211 */ /* 0x080fe200078a08ff */
[----:B------:R-:W-:Y:S01]  /*43f0*/  IMAD R91, R8, 0x4, R89 ;  /* 0x00000004085b7824 */ /* 0x000fe200078e0259 */
[----:B------:R-:W-:Y:S01]  /*4400*/  LEA R6, P6, R15, R80, 0x1 ;  /* 0x000000500f067211 */ /* 0x000fe200078c08ff */
[----:B------:R-:W-:Y:S01]  /*4410*/  UIMAD UR4, UR7, UR4, URZ ;  /* 0x00000004070472a4 */ /* 0x000fe2000f8e023f */
[----:B------:R-:W-:-:S02]  /*4420*/  LEA.HI.X.SX32 R11, R37, R86, 0x1, P5 ;  /* 0x00000056250b7211 */ /* 0x000fc400028f0eff */
[----:B------:R-:W-:Y:S01]  /*4430*/  LEA R2, R8, R91, 0x2 ;  /* 0x0000005b08027211 */ /* 0x000fe200078e10ff */
[----:B------:R-:W-:Y:S01]  /*4440*/  USHF.L.U32 UR7, UR4, 0x2, URZ ;  /* 0x0000000204077899 */ /* 0x000fe2000800063f */
[-C--:B------:R-:W-:Y:S01]  /*4450*/  LEA R8, P4, R39, R80.reuse, 0x1 ;  /* 0x0000005027087211 */ /* 0x080fe200078808ff */
[----:B------:R-:W-:Y:S01]  /*4460*/  UIMAD.WIDE UR4, UR4, 0x4, URZ ;  /* 0x00000004040478a5 */ /* 0x000fe2000f8e023f */
[----:B------:R-:W-:Y:S02]  /*4470*/  LEA R14, P5, R35, R80, 0x1 ;  /* 0x00000050230e7211 */ /* 0x000fe400078a08ff */
[-C--:B------:R-:W-:Y:S02]  /*4480*/  LEA.HI.X.SX32 R9, R39, R86.reuse, 0x1, P4 ;  /* 0x0000005627097211 */ /* 0x080fe400020f0eff */
[----:B------:R-:W-:Y:S02]  /*4490*/  LEA.HI.X.SX32 R7, R15, R86, 0x1, P6 ;  /* 0x000000560f077211 */ /* 0x000fe400030f0eff */
[----:B------:R-:W-:Y:S01]  /*44a0*/  LEA R16, P4, R41, R80, 0x1 ;  /* 0x0000005029107211 */ /* 0x000fe200078808ff */
[----:B------:R-:W0:Y:S01]  /*44b0*/  LDS.64 R92, [R4+UR6] ;  /* 0x00000006045c7984 */ /* 0x000e220008000a00 */
[----:B------:R-:W-:-:S02]  /*44c0*/  LEA.HI.X.SX32 R15, R35, R86, 0x1, P5 ;  /* 0x00000056230f7211 */ /* 0x000fc400028f0eff */
[----:B------:R-:W-:Y:S01]  /*44d0*/  LEA R20, P5, R27, R80, 0x1 ;  /* 0x000000501b147211 */ /* 0x000fe200078a08ff */
[----:B------:R-:W-:Y:S01]  /*44e0*/  LDS.64 R94, [R4+UR6+0x200] ;  /* 0x00020006045e7984 */ /* 0x000fe20008000a00 */
[----:B------:R-:W-:Y:S02]  /*44f0*/  LEA.HI.X.SX32 R17, R41, R86, 0x1, P4 ;  /* 0x0000005629117211 */ /* 0x000fe400020f0eff */
[----:B------:R-:W-:Y:S02]  /*4500*/  LEA R22, P4, R25, R80, 0x1 ;  /* 0x0000005019167211 */ /* 0x000fe400078808ff */
[----:B------:R-:W-:Y:S02]  /*4510*/  LEA.HI.X.SX32 R21, R27, R86, 0x1, P5 ;  /* 0x000000561b157211 */ /* 0x000fe400028f0eff */
[-C--:B------:R-:W-:Y:S02]  /*4520*/  LEA R26, P5, R33, R80.reuse, 0x1 ;  /* 0x00000050211a7211 */ /* 0x080fe400078a08ff */
[----:B------:R-:W-:-:S02]  /*4530*/  LEA R12, P6, R29, R80, 0x1 ;  /* 0x000000501d0c7211 */ /* 0x000fc400078c08ff */
[----:B------:R-:W-:Y:S02]  /*4540*/  LEA.HI.X.SX32 R23, R25, R86, 0x1, P4 ;  /* 0x0000005619177211 */ /* 0x000fe400020f0eff */
[----:B------:R-:W-:Y:S02]  /*4550*/  LEA R28, P4, R45, R80, 0x1 ;  /* 0x000000502d1c7211 */ /* 0x000fe400078808ff */
[----:B------:R-:W-:Y:S02]  /*4560*/  LEA.HI.X.SX32 R27, R33, R86, 0x1, P5 ;  /* 0x00000056211b7211 */ /* 0x000fe400028f0eff */
[----:B------:R-:W-:Y:S02]  /*4570*/  LOP3.LUT R68, R4, 0x8, RZ, 0x3c, !PT ;  /* 0x0000000804447812 */ /* 0x000fe400078e3cff */
[----:B------:R-:W-:Y:S02]  /*4580*/  LEA R32, P5, R49, R80, 0x1 ;  /* 0x0000005031207211 */ /* 0x000fe400078a08ff */
[-C--:B------:R-:W-:Y:S01]  /*4590*/  LEA.HI.X.SX32 R13, R29, R86.reuse, 0x1, P6 ;  /* 0x000000561d0d7211 */ /* 0x080fe200030f0eff */
[----:B------:R-:W1:Y:S01]  /*45a0*/  LDS.64 R96, [R68+UR6] ;  /* 0x0000000644607984 */ /* 0x000e620008000a00 */
[----:B------:R-:W-:-:S02]  /*45b0*/  LEA.HI.X.SX32 R29, R45, R86, 0x1, P4 ;  /* 0x000000562d1d7211 */ /* 0x000fc400020f0eff */
[-C--:B------:R-:W-:Y:S01]  /*45c0*/  LEA R34, P4, R51, R80.reuse, 0x1 ;  /* 0x0000005033227211 */ /* 0x080fe200078808ff */
[----:B------:R-:W2:Y:S01]  /*45d0*/  LDS.64 R44, [R68+UR6+0x200] ;  /* 0x00020006442c7984 */ /* 0x000ea20008000a00 */
[----:B------:R-:W-:Y:S02]  /*45e0*/  LEA R18, P6, R43, R80, 0x1 ;  /* 0x000000502b127211 */ /* 0x000fe400078c08ff */
[----:B------:R-:W-:Y:S01]  /*45f0*/  LEA.HI.X.SX32 R33, R49, R86, 0x1, P5 ;  /* 0x0000005631217211 */ /* 0x000fe200028f0eff */
[----:B------:R-:W-:Y:S01]  /*4600*/  LDS.64 R98, [R68+UR6+0x600] ;  /* 0x0006000644627984 */ /* 0x000fe20008000a00 */
[----:B------:R-:W-:Y:S02]  /*4610*/  LEA R38, P5, R55, R80, 0x1 ;  /* 0x0000005037267211 */ /* 0x000fe400078a08ff */
[-C--:B------:R-:W-:Y:S01]  /*4620*/  LEA.HI.X.SX32 R35, R51, R86.reuse, 0x1, P4 ;  /* 0x0000005633237211 */ /* 0x080fe200020f0eff */
[----:B------:R-:W-:Y:S01]  /*4630*/  LDS.64 R48, [R68+UR6+0x400] ;  /* 0x0004000644307984 */ /* 0x000fe20008000a00 */
[----:B------:R-:W-:-:S02]  /*4640*/  LEA.HI.X.SX32 R19, R43, R86, 0x1, P6 ;  /* 0x000000562b137211 */ /* 0x000fc400030f0eff */
[----:B------:R-:W-:Y:S01]  /*4650*/  LEA R24, P6, R31, R80, 0x1 ;  /* 0x000000501f187211 */ /* 0x000fe200078c08ff */
[----:B------:R-:W3:Y:S01]  /*4660*/  LDS.64 R50, [R4+UR6+0x400] ;  /* 0x0004000604327984 */ /* 0x000ee20008000a00 */
[-C--:B------:R-:W-:Y:S02]  /*4670*/  LEA.HI.X.SX32 R39, R55, R86.reuse, 0x1, P5 ;  /* 0x0000005637277211 */ /* 0x080fe400028f0eff */
[----:B------:R-:W-:Y:S01]  /*4680*/  LEA.HI.X.SX32 R25, R31, R86, 0x1, P6 ;  /* 0x000000561f197211 */ /* 0x000fe200030f0eff */
[----:B------:R-:W4:Y:S01]  /*4690*/  LDS.64 R54, [R4+UR6+0x600] ;  /* 0x0006000604367984 */ /* 0x000f220008000a00 */
[-C--:B------:R-:W-:Y:S02]  /*46a0*/  LEA R30, P6, R47, R80.reuse, 0x1 ;  /* 0x000000502f1e7211 */ /* 0x080fe400078c08ff */
[----:B------:R-:W-:Y:S01]  /*46b0*/  LEA R40, P4, R57, R80, 0x1 ;  /* 0x0000005039287211 */ /* 0x000fe200078808ff */
[----:B0-----:R0:W-:Y:S01]  /*46c0*/  STG.E.U16 desc[UR10][R6.64], R92 ;  /* 0x0000005c06007986 */ /* 0x0011e2000c10150a */
[----:B------:R-:W-:-:S02]  /*46d0*/  LEA.HI.X.SX32 R31, R47, R86, 0x1, P6 ;  /* 0x000000562f1f7211 */ /* 0x000fc400030f0eff */
[-C--:B------:R-:W-:Y:S02]  /*46e0*/  LEA R36, P6, R53, R80.reuse, 0x1 ;  /* 0x0000005035247211 */ /* 0x080fe400078c08ff */
[----:B------:R-:W-:Y:S02]  /*46f0*/  LEA R46, P5, R61, R80, 0x1 ;  /* 0x000000503d2e7211 */ /* 0x000fe400078a08ff */
[----:B------:R-:W-:Y:S02]  /*4700*/  LEA.HI.X.SX32 R37, R53, R86, 0x1, P6 ;  /* 0x0000005635257211 */ /* 0x000fe400030f0eff */
[----:B------:R-:W-:Y:S02]  /*4710*/  LEA R42, P6, R59, R80, 0x1 ;  /* 0x000000503b2a7211 */ /* 0x000fe400078c08ff */
[----:B------:R-:W-:Y:S01]  /*4720*/  LEA.HI.X.SX32 R41, R57, R86, 0x1, P4 ;  /* 0x0000005639297211 */ /* 0x000fe200020f0eff */
[----:B0-----:R-:W0:Y:S01]  /*4730*/  LDC.64 R6, c[0x0][0x230] ;  /* 0x00008c00ff067b82 */ /* 0x001e220000000a00 */
[----:B------:R-:W-:-:S02]  /*4740*/  LEA R52, P4, R63, R80, 0x1 ;  /* 0x000000503f347211 */ /* 0x000fc400078808ff */
[----:B------:R-:W-:Y:S01]  /*4750*/  LEA.HI.X.SX32 R43, R59, R86, 0x1, P6 ;  /* 0x000000563b2b7211 */ /* 0x000fe200030f0eff */
[----:B-1----:R1:W-:Y:S01]  /*4760*/  STG.E.U16 desc[UR10][R10.64], R96 ;  /* 0x000000600a007986 */ /* 0x0023e2000c10150a */
[----:B------:R-:W-:Y:S02]  /*4770*/  LEA R56, P6, R65, R80, 0x1 ;  /* 0x0000005041387211 */ /* 0x000fe400078c08ff */
[----:B------:R-:W-:Y:S01]  /*4780*/  LEA.HI.X.SX32 R47, R61, R86, 0x1, P5 ;  /* 0x000000563d2f7211 */ /* 0x000fe200028f0eff */
[----:B------:R-:W-:Y:S01]  /*4790*/  STG.E.U16 desc[UR10][R8.64], R94 ;  /* 0x0000005e08007986 */ /* 0x000fe2000c10150a */
[----:B------:R-:W-:Y:S02]  /*47a0*/  LEA R58, P5, R67, R80, 0x1 ;  /* 0x00000050433a7211 */ /* 0x000fe400078a08ff */
[----:B------:R-:W-:Y:S01]  /*47b0*/  LEA.HI.X.SX32 R53, R63, R86, 0x1, P4 ;  /* 0x000000563f357211 */ /* 0x000fe200020f0eff */
[----:B--2---:R2:W-:Y:S01]  /*47c0*/  STG.E.U16 desc[UR10][R12.64], R44 ;  /* 0x0000002c0c007986 */ /* 0x0045e2000c10150a */
[----:B------:R-:W-:-:S02]  /*47d0*/  LEA R60, P4, R69, R80, 0x1 ;  /* 0x00000050453c7211 */ /* 0x000fc400078808ff */
[----:B------:R-:W-:Y:S02]  /*47e0*/  LEA.HI.X.SX32 R57, R65, R86, 0x1, P6 ;  /* 0x0000005641397211 */ /* 0x000fe400030f0eff */
[----:B------:R-:W-:Y:S02]  /*47f0*/  LEA R62, P6, R71, R80, 0x1 ;  /* 0x00000050473e7211 */ /* 0x000fe400078c08ff */
[----:B------:R-:W-:Y:S01]  /*4800*/  LEA.HI.X.SX32 R59, R67, R86, 0x1, P5 ;  /* 0x00000056433b7211 */ /* 0x000fe200028f0eff */
[----:B---3--:R3:W-:Y:S01]  /*4810*/  STG.E.U16 desc[UR10][R14.64], R50 ;  /* 0x000000320e007986 */ /* 0x0087e2000c10150a */
[----:B------:R-:W-:Y:S02]  /*4820*/  LEA R64, P5, R73, R80, 0x1 ;  /* 0x0000005049407211 */ /* 0x000fe400078a08ff */
[----:B------:R-:W-:Y:S01]  /*4830*/  LEA.HI.X.SX32 R61, R69, R86, 0x1, P4 ;  /* 0x00000056453d7211 */ /* 0x000fe200020f0eff */
[----:B------:R5:W-:Y:S01]  /*4840*/  STG.E.U16 desc[UR10][R16.64], R48 ;  /* 0x0000003010007986 */ /* 0x000be2000c10150a */
[----:B------:R-:W-:-:S02]  /*4850*/  LEA R66, P4, R75, R80, 0x1 ;  /* 0x000000504b427211 */ /* 0x000fc400078808ff */
[----:B------:R-:W-:Y:S01]  /*4860*/  LEA.HI.X.SX32 R63, R71, R86, 0x1, P6 ;  /* 0x00000056473f7211 */ /* 0x000fe200030f0eff */
[----:B----4-:R4:W-:Y:S01]  /*4870*/  STG.E.U16 desc[UR10][R18.64], R54 ;  /* 0x0000003612007986 */ /* 0x0109e2000c10150a */
[----:B------:R-:W-:Y:S02]  /*4880*/  LEA R68, P6, R81, R80, 0x1 ;  /* 0x0000005051447211 */ /* 0x000fe400078c08ff */
[----:B------:R-:W-:Y:S01]  /*4890*/  LEA.HI.X.SX32 R65, R73, R86, 0x1, P5 ;  /* 0x0000005649417211 */ /* 0x000fe200028f0eff */
[----:B------:R-:W-:Y:S01]  /*48a0*/  STG.E.U16 desc[UR10][R20.64], R98 ;  /* 0x0000006214007986 */ /* 0x000fe2000c10150a */
[----:B------:R-:W-:Y:S02]  /*48b0*/  LEA R70, P5, R87, R80, 0x1 ;  /* 0x0000005057467211 */ /* 0x000fe400078a08ff */
[----:B------:R-:W-:Y:S02]  /*48c0*/  LEA.HI.X.SX32 R67, R75, R86, 0x1, P4 ;  /* 0x000000564b437211 */ /* 0x000fe400020f0eff */
[----:B------:R-:W-:-:S02]  /*48d0*/  LEA R72, P4, R89, R80, 0x1 ;  /* 0x0000005059487211 */ /* 0x000fc400078808ff */
[----:B------:R-:W-:Y:S02]  /*48e0*/  LEA.HI.X.SX32 R69, R81, R86, 0x1, P6 ;  /* 0x0000005651457211 */ /* 0x000fe400030f0eff */
[----:B------:R-:W-:Y:S02]  /*48f0*/  LEA R74, P6, R91, R80, 0x1 ;  /* 0x000000505b4a7211 */ /* 0x000fe400078c08ff */
[----:B------:R-:W-:Y:S02]  /*4900*/  LEA.HI.X.SX32 R71, R87, R86, 0x1, P5 ;  /* 0x0000005657477211 */ /* 0x000fe400028f0eff */
[----:B------:R-:W-:Y:S02]  /*4910*/  LEA R80, P5, R2, R80, 0x1 ;  /* 0x0000005002507211 */ /* 0x000fe400078a08ff */
[----:B------:R-:W-:Y:S02]  /*4920*/  LEA.HI.X.SX32 R73, R89, R86, 0x1, P4 ;  /* 0x0000005659497211 */ /* 0x000fe400020f0eff */
[----:B------:R-:W-:-:S02]  /*4930*/  FSETP.NEU.AND P4, PT, R0, RZ, PT ;  /* 0x000000ff0000720b */ /* 0x000fc40003f8d000 */
[----:B-1----:R-:W-:Y:S02]  /*4940*/  PRMT R11, R92, 0x7632, R11 ;  /* 0x000076325c0b7816 */ /* 0x002fe4000000000b */
[----:B------:R-:W-:Y:S02]  /*4950*/  PRMT R0, R96, 0x7632, R0 ;  /* 0x0000763260007816 */ /* 0x000fe40000000000 */
[----:B------:R-:W-:Y:S01]  /*4960*/  LEA.HI.X.SX32 R81, R2, R86, 0x1, P5 ;  /* 0x0000005602517211 */ /* 0x000fe200028f0eff */
[----:B------:R-:W-:Y:S01]  /*4970*/  STG.E.U16 desc[UR10][R22.64], R11 ;  /* 0x0000000b16007986 */ /* 0x000fe2000c10150a */
[----:B--2---:R-:W-:Y:S02]  /*4980*/  PRMT R13, R94, 0x7632, R13 ;  /* 0x000076325e0d7816 */ /* 0x004fe4000000000d */
[----:B------:R-:W-:Y:S01]  /*4990*/  PRMT R2, R44, 0x7632, R2 ;  /* 0x000076322c027816 */ /* 0x000fe20000000002 */
[----:B------:R1:W-:Y:S01]  /*49a0*/  STG.E.U16 desc[UR10][R24.64], R0 ;  /* 0x0000000018007986 */ /* 0x0003e2000c10150a */
[----:B---3--:R-:W-:-:S02]  /*49b0*/  PRMT R15, R50, 0x7632, R15 ;  /* 0x00007632320f7816 */ /* 0x008fc4000000000f */
[----:B-----5:R-:W-:Y:S01]  /*49c0*/  PRMT R16, R48, 0x7632, R16 ;  /* 0x0000763230107816 */ /* 0x020fe20000000010 */
[----:B------:R-:W-:Y:S01]  /*49d0*/  STG.E.U16 desc[UR10][R26.64], R13 ;  /* 0x0000000d1a007986 */ /* 0x000fe2000c10150a */
[----:B------:R-:W-:Y:S02]  /*49e0*/  PRMT R17, R54, 0x7632, R17 ;  /* 0x0000763236117816 */ /* 0x000fe40000000011 */
[----:B----4-:R-:W-:Y:S01]  /*49f0*/  PRMT R18, R98, 0x7632, R18 ;  /* 0x0000763262127816 */ /* 0x010fe20000000012 */
[----:B------:R2:W-:Y:S01]  /*4a00*/  STG.E.U16 desc[UR10][R28.64], R2 ;  /* 0x000000021c007986 */ /* 0x0005e2000c10150a */
[----:B------:R-:W-:Y:S02]  /*4a10*/  LEA.HI.X.SX32 R75, R91, R86, 0x1, P6 ;  /* 0x000000565b4b7211 */ /* 0x000fe400030f0eff */
[----:B------:R-:W-:Y:S01]  /*4a20*/  FSEL R82, R82, -INF , P3 ;  /* 0xff80000052527808 */ /* 0x000fe20001800000 */
[----:B------:R3:W-:Y:S01]  /*4a30*/  STG.E.U16 desc[UR10][R30.64], R15 ;  /* 0x0000000f1e007986 */ /* 0x0007e2000c10150a */
[----:B-1----:R-:W-:-:S02]  /*4a40*/  PRMT R0, R97, 0x7632, R0 ;  /* 0x0000763261007816 */ /* 0x002fc40000000000 */
[----:B------:R-:W-:Y:S01]  /*4a50*/  FSEL R83, R83, -INF , P2 ;  /* 0xff80000053537808 */ /* 0x000fe20001000000 */
[----:B------:R1:W-:Y:S01]  /*4a60*/  STG.E.U16 desc[UR10][R32.64], R16 ;  /* 0x0000001020007986 */ /* 0x0003e2000c10150a */
[----:B------:R-:W-:Y:S01]  /*4a70*/  FSEL R84, R84, -INF , P1 ;  /* 0xff80000054547808 */ /* 0x000fe20000800000 */
[----:B------:R-:W-:Y:S01]  /*4a80*/  FFMA R8, R82, 0.69314718246459960938, R77 ;  /* 0x3f31721852087823 */ /* 0x000fe2000000004d */
[----:B------:R-:W-:Y:S01]  /*4a90*/  FSEL R85, R85, -INF , P4 ;  /* 0xff80000055557808 */ /* 0x000fe20002000000 */
[----:B------:R4:W-:Y:S01]  /*4aa0*/  STG.E.U16 desc[UR10][R34.64], R17 ;  /* 0x0000001122007986 */ /* 0x0009e2000c10150a */
[----:B--2---:R-:W-:Y:S01]  /*4ab0*/  PRMT R2, R45, 0x7632, R2 ;  /* 0x000076322d027816 */ /* 0x004fe20000000002 */
[----:B------:R-:W-:Y:S01]  /*4ac0*/  FFMA R9, R83, 0.69314718246459960938, R76 ;  /* 0x3f31721853097823 */ /* 0x000fe2000000004c */
[----:B------:R-:W-:Y:S01]  /*4ad0*/  FFMA R10, R84, 0.69314718246459960938, R79 ;  /* 0x3f317218540a7823 */ /* 0x000fe2000000004f */
[----:B------:R2:W-:Y:S01]  /*4ae0*/  STG.E.U16 desc[UR10][R36.64], R18 ;  /* 0x0000001224007986 */ /* 0x0005e2000c10150a */
[----:B---3--:R-:W-:Y:S01]  /*4af0*/  PRMT R31, R93, 0x7632, R31 ;  /* 0x000076325d1f7816 */ /* 0x008fe2000000001f */
[----:B------:R-:W-:-:S02]  /*4b00*/  FFMA R11, R85, 0.69314718246459960938, R78 ;  /* 0x3f317218550b7823 */ /* 0x000fc4000000004e */
[----:B------:R-:W-:Y:S01]  /*4b10*/  STG.E.U16 desc[UR10][R38.64], R93 ;  /* 0x0000005d26007986 */ /* 0x000fe2000c10150a */
[----:B-1----:R-:W-:-:S03]  /*4b20*/  PRMT R33, R95, 0x7632, R33 ;  /* 0x000076325f217816 */ /* 0x002fc60000000021 */
[----:B------:R1:W-:Y:S01]  /*4b30*/  STG.E.U16 desc[UR10][R40.64], R97 ;  /* 0x0000006128007986 */ /* 0x0003e2000c10150a */
[----:B----4-:R-:W-:-:S03]  /*4b40*/  PRMT R35, R51, 0x7632, R35 ;  /* 0x0000763233237816 */ /* 0x010fc60000000023 */
[----:B------:R-:W-:Y:S01]  /*4b50*/  STG.E.U16 desc[UR10][R42.64], R95 ;  /* 0x0000005f2a007986 */ /* 0x000fe2000c10150a */
[----:B--2---:R-:W-:Y:S02]  /*4b60*/  PRMT R36, R49, 0x7632, R36 ;  /* 0x0000763231247816 */ /* 0x004fe40000000024 */
[----:B------:R-:W-:Y:S01]  /*4b70*/  PRMT R37, R55, 0x7632, R37 ;  /* 0x0000763237257816 */ /* 0x000fe20000000025 */
[----:B------:R-:W-:Y:S04]  /*4b80*/  STG.E.U16 desc[UR10][R46.64], R45 ;  /* 0x0000002d2e007986 */ /* 0x000fe8000c10150a */
[----:B------:R-:W-:Y:S01]  /*4b90*/  STG.E.U16 desc[UR10][R52.64], R51 ;  /* 0x0000003334007986 */ /* 0x000fe2000c10150a */
[----:B-1----:R-:W-:-:S03]  /*4ba0*/  PRMT R40, R99, 0x7632, R40 ;  /* 0x0000763263287816 */ /* 0x002fc60000000028 */
[----:B------:R-:W-:Y:S04]  /*4bb0*/  STG.E.U16 desc[UR10][R56.64], R49 ;  /* 0x0000003138007986 */ /* 0x000fe8000c10150a */
[----:B------:R-:W-:Y:S04]  /*4bc0*/  STG.E.U16 desc[UR10][R58.64], R55 ;  /* 0x000000373a007986 */ /* 0x000fe8000c10150a */
[----:B------:R-:W-:Y:S04]  /*4bd0*/  STG.E.U16 desc[UR10][R60.64], R99 ;  /* 0x000000633c007986 */ /* 0x000fe8000c10150a */
[----:B------:R-:W-:Y:S04]  /*4be0*/  STG.E.U16 desc[UR10][R62.64], R31 ;  /* 0x0000001f3e007986 */ /* 0x000fe8000c10150a */
[----:B------:R1:W-:Y:S04]  /*4bf0*/  STG.E.U16 desc[UR10][R64.64], R0 ;  /* 0x0000000040007986 */ /* 0x0003e8000c10150a */
[----:B------:R-:W-:Y:S04]  /*4c00*/  STG.E.U16 desc[UR10][R66.64], R33 ;  /* 0x0000002142007986 */ /* 0x000fe8000c10150a */
[----:B------:R0:W-:Y:S04]  /*4c10*/  STG.E.U16 desc[UR10][R68.64], R2 ;  /* 0x0000000244007986 */ /* 0x0001e8000c10150a */
[----:B------:R2:W-:Y:S01]  /*4c20*/  STG.E.U16 desc[UR10][R70.64], R35 ;  /* 0x0000002346007986 */ /* 0x0005e2000c10150a */
[----:B-1----:R-:W-:Y:S01]  /*4c30*/  LOP3.LUT R0, R3, 0x70, RZ, 0xc0, !PT ;  /* 0x0000007003007812 */ /* 0x002fe200078ec0ff */
[----:B------:R-:W-:-:S02]  /*4c40*/  IMAD.SHL.U32 R3, R88, 0x4, RZ ;  /* 0x0000000458037824 */ /* 0x000fc400078e00ff */
[----:B------:R2:W-:Y:S01]  /*4c50*/  STG.E.U16 desc[UR10][R72.64], R36 ;  /* 0x0000002448007986 */ /* 0x0005e2000c10150a */
[----:B------:R-:W-:-:S03]  /*4c60*/  IMAD.HI R88, R88, 0x4, RZ ;  /* 0x0000000458587827 */ /* 0x000fc600078e02ff */
[----:B------:R2:W-:Y:S01]  /*4c70*/  STG.E.U16 desc[UR10][R74.64], R37 ;  /* 0x000000254a007986 */ /* 0x0005e2000c10150a */
[----:B0-----:R-:W-:-:S03]  /*4c80*/  IADD3 R2, P1, P2, R3, UR7, R6 ;  /* 0x0000000703027c10 */ /* 0x001fc6000fa3e006 */
[----:B------:R2:W-:Y:S01]  /*4c90*/  STG.E.U16 desc[UR10][R80.64], R40 ;  /* 0x0000002850007986 */ /* 0x0005e2000c10150a */
[----:B------:R-:W-:Y:S01]  /*4ca0*/  IADD3.X R3, R88, UR5, R7, P1, P2 ;  /* 0x0000000558037c10 */ /* 0x000fe20008fe4407 */
[----:B------:R-:W-:Y:S06]  /*4cb0*/  BAR.SYNC.DEFER_BLOCKING 0x0 ;  /* 0x0000000000007b1d */ /* 0x000fec0000010000 */
[----:B------:R2:W-:Y:S02]  /*4cc0*/  STS.128 [R0+UR6], R8 ;  /* 0x0000000800007988 */ /* 0x0005e40008000c06 */
[----:B------:R-:W-:Y:S06]  /*4cd0*/  BAR.SYNC.DEFER_BLOCKING 0x0 ;  /* 0x0000000000007b1d */ /* 0x000fec0000010000 */
[----:B------:R-:W-:Y:S05]  /*4ce0*/  @P0 EXIT ;  /* 0x000000000000094d */ /* 0x000fea0003800000 */
[----:B------:R-:W0:Y:S04]  /*4cf0*/  LDS R5, [R5] ;  /* 0x0000000005057984 */ /* 0x000e280000000800 */
[----:B0-----:R-:W-:Y:S01]  /*4d00*/  STG.E desc[UR10][R2.64], R5 ;  /* 0x0000000502007986 */ /* 0x001fe2000c10190a */
[----:B------:R-:W-:Y:S05]  /*4d10*/  EXIT ;  /* 0x000000000000794d */ /* 0x000fea0003800000 */
.L_x_2:
[----:B------:R-:W-:-:S00]  /*4d20*/  BRA `(.L_x_2) ;  /* 0xfffffffc00fc7947 */ /* 0x000fc0000383ffff */
[----:B------:R-:W-:-:S00]  /*4d30*/  NOP ;  /* 0x0000000000007918 */ /* 0x000fc00000000000 */
        /* <DEDUP_REMOVED lines=12> */
.L_x_3:


//--------------------- .nv.global.init           --------------------------
	.section	.nv.global.init,"aw",@progbits
.nv.global.init:
	.type		_$_str,@object
	.size		_$_str,(.L_0 - _$_str)
_$_str:
        /*0000*/ 	.byte	0x5f, 0x5f, 0x43, 0x55, 0x44, 0x41, 0x5f, 0x46, 0x54, 0x5a, 0x00
.L_0:


//--------------------- .nv.shared.attn_fwd       --------------------------
	.section	.nv.shared.attn_fwd,"aw",@nobits
	.sectionflags	@""
	.align	16
	.zero		1024


//--------------------- .nv.shared.reserved.0     --------------------------
	.section	.nv.shared.reserved.0,"aw",@nobits
	.weak		__nv_reservedSMEM_offset_0_alias
	.size		__nv_reservedSMEM_offset_0_alias, 0, 0
	.other		__nv_reservedSMEM_offset_0_alias,@"STO_CUDA_RESERVED_SHARED STV_DEFAULT"
__nv_reservedSMEM_offset_0_alias:
	.zero		0


//--------------------- .nv.constant0.attn_fwd    --------------------------
	.section	.nv.constant0.attn_fwd,"a",@progbits
	.sectionflags	@""
	.align	4
.nv.constant0.attn_fwd:
	.zero		664


//--------------------- SYMBOLS --------------------------

	.type		.nv.reservedSmem.offset0,@object
	.size		.nv.reservedSmem.offset0,0x4
